// auto-generated by cutlass_sweep.gemm — config: {"arch": "sm_90", "cluster_m": 1, "cluster_n": 1, "dtype": "int8", "stages": 4, "tile_k": 128, "tile_m": 128, "tile_n": 128}
#include "cutlass/cutlass.h"
#include "cutlass/gemm/collective/collective_builder.hpp"
#include "cutlass/gemm/device/gemm_universal_adapter.h"
#include "cutlass/gemm/kernel/gemm_universal.hpp"
#include "cutlass/epilogue/collective/collective_builder.hpp"

using ElemA = int8_t;
using ElemB = int8_t;
using ElemCD = int8_t;
using Acc  = int32_t;
using TileShape    = cute::Shape<cute::_128, cute::_128, cute::_128>;
using ClusterShape = cute::Shape<cute::_1, cute::_1, cute::_1>;

using CollectiveEpilogue = typename cutlass::epilogue::collective::CollectiveBuilder<
    cutlass::arch::Sm90, cutlass::arch::OpClassTensorOp,
    TileShape, ClusterShape,
    cutlass::epilogue::collective::EpilogueTileAuto,
    Acc, Acc,
    ElemCD, cutlass::layout::RowMajor, 128 / cutlass::sizeof_bits<ElemCD>::value,
    ElemCD, cutlass::layout::RowMajor, 128 / cutlass::sizeof_bits<ElemCD>::value,
    cutlass::epilogue::collective::EpilogueScheduleAuto
  >::CollectiveOp;

using CollectiveMainloop = typename cutlass::gemm::collective::CollectiveBuilder<
    cutlass::arch::Sm90, cutlass::arch::OpClassTensorOp,
    ElemA, cutlass::layout::RowMajor, 128 / cutlass::sizeof_bits<ElemA>::value,
    ElemB, cutlass::layout::ColumnMajor, 128 / cutlass::sizeof_bits<ElemB>::value,
    Acc,
    TileShape, ClusterShape,
    cutlass::gemm::collective::StageCount<4>,
    cutlass::gemm::collective::KernelScheduleAuto
  >::CollectiveOp;

using GemmKernel = cutlass::gemm::kernel::GemmUniversal<
    cute::Shape<int,int,int,int>,
    CollectiveMainloop,
    CollectiveEpilogue
>;
using Gemm = cutlass::gemm::device::GemmUniversalAdapter<GemmKernel>;

// Force the device kernel symbol into the cubin without needing a host main.
auto* _anchor = &cutlass::device_kernel<GemmKernel>;


// ===== COMPILED SASS (sm_90a) =====

	.target	sm_90a

	.elftype	@"ET_EXEC"


//--------------------- .note.nv.tkinfo           --------------------------
	.section	.note.nv.tkinfo,"",@"SHT_NOTE"
	.sectionflags	@"SHF_NOTE_NV_TKINFO"
	.tkinfo
        /*0018*/ 	.word	0x00000002
        /*0030*/ 	.string	""
        /*0030*/ 	.string	"ptxas"
        /*0030*/ 	.string	"Cuda compilation tools, release 13.0, V13.0.88"
        /*0030*/ 	.string	"Build cuda_13.0.r13.0/compiler.36424714_0"
        /*0030*/ 	.string	"-arch sm_90a -m 64 "



//--------------------- .note.nv.cuinfo           --------------------------
	.section	.note.nv.cuinfo,"",@"SHT_NOTE"
	.sectionflags	@"SHF_NOTE_NV_CUINFO"
        /*0018*/ 	.short	0x0002
        /*001a*/ 	.short	0x005a
        /*001c*/ 	.short	0x0082
	.zero		2


//--------------------- .nv.info                  --------------------------
	.section	.nv.info,"",@"SHT_CUDA_INFO"
	.align	4


	//----- nvinfo : EIATTR_REGCOUNT
	.align		4
        /*0000*/ 	.byte	0x04, 0x2f
        /*0002*/ 	.short	(.L_15 - .L_14)
	.align		4
.L_14:
        /*0004*/ 	.word	index@(_ZN7cutlass13device_kernelINS_4gemm6kernel13GemmUniversalIN4cute5tupleIJiiiiEEENS1_10collective13CollectiveMmaINS1_34MainloopSm90TmaGmmaWarpSpecializedILi4ENS5_IJNS4_1CILi1EEESB_SB_EEENS1_35KernelTmaWarpSpecializedCooperativeEEENS5_IJNSA_ILi128EEESF_SF_EEEaNS5_IJlSB_lEEEaSH_NS4_8TiledMMAINS4_8MMA_AtomIJNS4_4SM904GMMA27MMA_64x128x32_S32S8S8_SS_TNEEEENS4_6LayoutINS5_IJNSA_ILi2EEESB_SB_EEENS5_IJSB_NSA_ILi0EEESR_EEEEENS5_IJNS4_10UnderscoreESU_SU_EEEEENS4_13SM90_TMA_LOADENS4_14ComposedLayoutINS4_7SwizzleILi3ELi4ELi3EEENS4_18smem_ptr_flag_bitsILi8EEENSO_INS5_IJNSA_ILi8EEESF_EEENS5_IJSF_SB_EEEEEEEvNS4_8identityESX_S17_vS18_EENS_8epilogue10collective6detail29Sm90TmaWarpSpecializedAdapterINS1B_15DefaultEpilogueIaSH_SH_NS1A_6thread17LinearCombinationIaLi1EiiLNS1F_9ScaleType4KindE0ELNS_15FloatRoundStyleE2EaEENS1_15EpilogueDefaultEEEEEvvEEEEvNT_6ParamsE)
        /*0008*/ 	.word	0x000000a8


	//----- nvinfo : EIATTR_FRAME_SIZE
	.align		4
.L_15:
        /*000c*/ 	.byte	0x04, 0x11
        /*000e*/ 	.short	(.L_17 - .L_16)
	.align		4
.L_16:
        /*0010*/ 	.word	index@(_ZN7cutlass13device_kernelINS_4gemm6kernel13GemmUniversalIN4cute5tupleIJiiiiEEENS1_10collective13CollectiveMmaINS1_34MainloopSm90TmaGmmaWarpSpecializedILi4ENS5_IJNS4_1CILi1EEESB_SB_EEENS1_35KernelTmaWarpSpecializedCooperativeEEENS5_IJNSA_ILi128EEESF_SF_EEEaNS5_IJlSB_lEEEaSH_NS4_8TiledMMAINS4_8MMA_AtomIJNS4_4SM904GMMA27MMA_64x128x32_S32S8S8_SS_TNEEEENS4_6LayoutINS5_IJNSA_ILi2EEESB_SB_EEENS5_IJSB_NSA_ILi0EEESR_EEEEENS5_IJNS4_10UnderscoreESU_SU_EEEEENS4_13SM90_TMA_LOADENS4_14ComposedLayoutINS4_7SwizzleILi3ELi4ELi3EEENS4_18smem_ptr_flag_bitsILi8EEENSO_INS5_IJNSA_ILi8EEESF_EEENS5_IJSF_SB_EEEEEEEvNS4_8identityESX_S17_vS18_EENS_8epilogue10collective6detail29Sm90TmaWarpSpecializedAdapterINS1B_15DefaultEpilogueIaSH_SH_NS1A_6thread17LinearCombinationIaLi1EiiLNS1F_9ScaleType4KindE0ELNS_15FloatRoundStyleE2EaEENS1_15EpilogueDefaultEEEEEvvEEEEvNT_6ParamsE)
        /*0014*/ 	.word	0x00000000


	//----- nvinfo : EIATTR_MIN_STACK_SIZE
	.align		4
.L_17:
        /*0018*/ 	.byte	0x04, 0x12
        /*001a*/ 	.short	(.L_19 - .L_18)
	.align		4
.L_18:
        /*001c*/ 	.word	index@(_ZN7cutlass13device_kernelINS_4gemm6kernel13GemmUniversalIN4cute5tupleIJiiiiEEENS1_10collective13CollectiveMmaINS1_34MainloopSm90TmaGmmaWarpSpecializedILi4ENS5_IJNS4_1CILi1EEESB_SB_EEENS1_35KernelTmaWarpSpecializedCooperativeEEENS5_IJNSA_ILi128EEESF_SF_EEEaNS5_IJlSB_lEEEaSH_NS4_8TiledMMAINS4_8MMA_AtomIJNS4_4SM904GMMA27MMA_64x128x32_S32S8S8_SS_TNEEEENS4_6LayoutINS5_IJNSA_ILi2EEESB_SB_EEENS5_IJSB_NSA_ILi0EEESR_EEEEENS5_IJNS4_10UnderscoreESU_SU_EEEEENS4_13SM90_TMA_LOADENS4_14ComposedLayoutINS4_7SwizzleILi3ELi4ELi3EEENS4_18smem_ptr_flag_bitsILi8EEENSO_INS5_IJNSA_ILi8EEESF_EEENS5_IJSF_SB_EEEEEEEvNS4_8identityESX_S17_vS18_EENS_8epilogue10collective6detail29Sm90TmaWarpSpecializedAdapterINS1B_15DefaultEpilogueIaSH_SH_NS1A_6thread17LinearCombinationIaLi1EiiLNS1F_9ScaleType4KindE0ELNS_15FloatRoundStyleE2EaEENS1_15EpilogueDefaultEEEEEvvEEEEvNT_6ParamsE)
        /*0020*/ 	.word	0x00000000
.L_19:


//--------------------- .nv.compat                --------------------------
	.section	.nv.compat,"",@"SHT_CUDA_COMPAT_INFO"
	.align	4
        /*0000*/ 	.byte	0x02, 0x09, 0x01, 0x00, 0x02, 0x02, 0x04, 0x00, 0x02, 0x05, 0x05, 0x00, 0x03, 0x07, 0x01, 0x01
        /*0010*/ 	.byte	0x02, 0x03, 0x01, 0x00, 0x02, 0x06, 0x01, 0x00, 0x04, 0x0b, 0x08, 0x00, 0x00, 0x00, 0x00, 0x00
        /*0020*/ 	.byte	0x00, 0x00, 0x00, 0x00


//--------------------- .nv.info._ZN7cutlass13device_kernelINS_4gemm6kernel13GemmUniversalIN4cute5tupleIJiiiiEEENS1_10collective13CollectiveMmaINS1_34MainloopSm90TmaGmmaWarpSpecializedILi4ENS5_IJNS4_1CILi1EEESB_SB_EEENS1_35KernelTmaWarpSpecializedCooperativeEEENS5_IJNSA_ILi128EEESF_SF_EEEaNS5_IJlSB_lEEEaSH_NS4_8TiledMMAINS4_8MMA_AtomIJNS4_4SM904GMMA27MMA_64x128x32_S32S8S8_SS_TNEEEENS4_6LayoutINS5_IJNSA_ILi2EEESB_SB_EEENS5_IJSB_NSA_ILi0EEESR_EEEEENS5_IJNS4_10UnderscoreESU_SU_EEEEENS4_13SM90_TMA_LOADENS4_14ComposedLayoutINS4_7SwizzleILi3ELi4ELi3EEENS4_18smem_ptr_flag_bitsILi8EEENSO_INS5_IJNSA_ILi8EEESF_EEENS5_IJSF_SB_EEEEEEEvNS4_8identityESX_S17_vS18_EENS_8epilogue10collective6detail29Sm90TmaWarpSpecializedAdapterINS1B_15DefaultEpilogueIaSH_SH_NS1A_6thread17LinearCombinationIaLi1EiiLNS1F_9ScaleType4KindE0ELNS_15FloatRoundStyleE2EaEENS1_15EpilogueDefaultEEEEEvvEEEEvNT_6ParamsE --------------------------
	.section	.nv.info._ZN7cutlass13device_kernelINS_4gemm6kernel13GemmUniversalIN4cute5tupleIJiiiiEEENS1_10collective13CollectiveMmaINS1_34MainloopSm90TmaGmmaWarpSpecializedILi4ENS5_IJNS4_1CILi1EEESB_SB_EEENS1_35KernelTmaWarpSpecializedCooperativeEEENS5_IJNSA_ILi128EEESF_SF_EEEaNS5_IJlSB_lEEEaSH_NS4_8TiledMMAINS4_8MMA_AtomIJNS4_4SM904GMMA27MMA_64x128x32_S32S8S8_SS_TNEEEENS4_6LayoutINS5_IJNSA_ILi2EEESB_SB_EEENS5_IJSB_NSA_ILi0EEESR_EEEEENS5_IJNS4_10UnderscoreESU_SU_EEEEENS4_13SM90_TMA_LOADENS4_14ComposedLayoutINS4_7SwizzleILi3ELi4ELi3EEENS4_18smem_ptr_flag_bitsILi8EEENSO_INS5_IJNSA_ILi8EEESF_EEENS5_IJSF_SB_EEEEEEEvNS4_8identityESX_S17_vS18_EENS_8epilogue10collective6detail29Sm90TmaWarpSpecializedAdapterINS1B_15DefaultEpilogueIaSH_SH_NS1A_6thread17LinearCombinationIaLi1EiiLNS1F_9ScaleType4KindE0ELNS_15FloatRoundStyleE2EaEENS1_15EpilogueDefaultEEEEEvvEEEEvNT_6ParamsE,"",@"SHT_CUDA_INFO"
	.sectionflags	@""
	.align	4


	//----- nvinfo : EIATTR_CUDA_API_VERSION
	.align		4
        /*0000*/ 	.byte	0x04, 0x37
        /*0002*/ 	.short	(.L_21 - .L_20)
.L_20:
        /*0004*/ 	.word	0x00000082


	//----- nvinfo : EIATTR_KPARAM_INFO
	.align		4
.L_21:
        /*0008*/ 	.byte	0x04, 0x17
        /*000a*/ 	.short	(.L_23 - .L_22)
.L_22:
        /*000c*/ 	.word	0x00000000
        /*0010*/ 	.short	0x0000
        /*0012*/ 	.short	0x0070
        /*0014*/ 	.byte	0x00, 0xf0, 0x01, 0x10


	//----- nvinfo : EIATTR_SPARSE_MMA_MASK
	.align		4
.L_23:
        /*0018*/ 	.byte	0x03, 0x50
        /*001a*/ 	.short	0x0000


	//----- nvinfo : EIATTR_MAXREG_COUNT
	.align		4
        /*001c*/ 	.byte	0x03, 0x1b
        /*001e*/ 	.short	0x00a8


	//----- nvinfo : EIATTR_NUM_BARRIERS
	.align		4
        /*0020*/ 	.byte	0x02, 0x4c
        /*0022*/ 	.byte	0x01
	.zero		1


	//----- nvinfo : EIATTR_EXTERNS
	.align		4
        /*0024*/ 	.byte	0x04, 0x0f
        /*0026*/ 	.short	(.L_25 - .L_24)


	//   ....[0]....
	.align		4
.L_24:
        /*0028*/ 	.word	index@(__assertfail)


	//----- nvinfo : EIATTR_MERCURY_ISA_VERSION
	.align		4
.L_25:
        /*002c*/ 	.byte	0x03, 0x5f
        /*002e*/ 	.short	0x0101


	//----- nvinfo : EIATTR_INT_WARP_WIDE_INSTR_OFFSETS
	.align		4
        /*0030*/ 	.byte	0x04, 0x31
        /*0032*/ 	.short	(.L_27 - .L_26)


	//   ....[0]....
.L_26:
        /*0034*/ 	.word	0x000003b0


	//   ....[1]....
        /*0038*/ 	.word	0x000003c0


	//   ....[2]....
        /*003c*/ 	.word	0x000004e0


	//----- nvinfo : EIATTR_COOP_GROUP_MASK_REGIDS
	.align		4
.L_27:
        /*0040*/ 	.byte	0x04, 0x29
        /*0042*/ 	.short	(.L_29 - .L_28)


	//   ....[0]....
.L_28:
        /*0044*/ 	.word	0xffffffff


	//   ....[1]....
        /*0048*/ 	.word	0xffffffff


	//   ....[2]....
        /*004c*/ 	.word	0xffffffff


	//   ....[3]....
        /*0050*/ 	.word	0xffffffff


	//   ....[4]....
        /*0054*/ 	.word	0xffffffff


	//----- nvinfo : EIATTR_COOP_GROUP_INSTR_OFFSETS
	.align		4
.L_29:
        /*0058*/ 	.byte	0x04, 0x28
        /*005a*/ 	.short	(.L_31 - .L_30)


	//   ....[0]....
.L_30:
        /*005c*/ 	.word	0x00000060


	//   ....[1]....
        /*0060*/ 	.word	0x00000070


	//   ....[2]....
        /*0064*/ 	.word	0x00000130


	//   ....[3]....
        /*0068*/ 	.word	0x000002c0


	//   ....[4]....
        /*006c*/ 	.word	0x00001180


	//----- nvinfo : EIATTR_REG_RECONFIG
	.align		4
.L_31:
        /*0070*/ 	.byte	0x01, 0x54
	.zero		2


	//----- nvinfo : EIATTR_SYSCALL_OFFSETS
	.align		4
        /*0074*/ 	.byte	0x04, 0x46
        /*0076*/ 	.short	(.L_33 - .L_32)


	//   ....[0]....
.L_32:
        /*0078*/ 	.word	0x00001370


	//----- nvinfo : EIATTR_MBARRIER_INSTR_OFFSETS
	.align		4
.L_33:
        /*007c*/ 	.byte	0x04, 0x39
        /*007e*/ 	.short	(.L_35 - .L_34)


	//   ....[0]....
.L_34:
        /*0080*/ 	.word	0x00000230
        /*0084*/ 	.word	0x000000ff
        /*0088*/ 	.word	0x00000000
        /*008c*/ 	.short	0x0100
        /*008e*/ 	.byte	0x08
	.zero		1


	//   ....[1]....
        /*0090*/ 	.word	0x00000240
        /*0094*/ 	.word	0x000000ff
        /*0098*/ 	.word	0x00000020
        /*009c*/ 	.short	0x0100
        /*009e*/ 	.byte	0x08
	.zero		1


	//   ....[2]....
        /*00a0*/ 	.word	0x00000250
        /*00a4*/ 	.word	0x000000ff
        /*00a8*/ 	.word	0x00000008
        /*00ac*/ 	.short	0x0100
        /*00ae*/ 	.byte	0x08
	.zero		1


	//   ....[3]....
        /*00b0*/ 	.word	0x00000260
        /*00b4*/ 	.word	0x000000ff
        /*00b8*/ 	.word	0x00000028
        /*00bc*/ 	.short	0x0100
        /*00be*/ 	.byte	0x08
	.zero		1


	//   ....[4]....
        /*00c0*/ 	.word	0x00000270
        /*00c4*/ 	.word	0x000000ff
        /*00c8*/ 	.word	0x00000010
        /*00cc*/ 	.short	0x0100
        /*00ce*/ 	.byte	0x08
	.zero		1


	//   ....[5]....
        /*00d0*/ 	.word	0x00000280
        /*00d4*/ 	.word	0x000000ff
        /*00d8*/ 	.word	0x00000030
        /*00dc*/ 	.short	0x0100
        /*00de*/ 	.byte	0x08
	.zero		1


	//   ....[6]....
        /*00e0*/ 	.word	0x00000290
        /*00e4*/ 	.word	0x000000ff
        /*00e8*/ 	.word	0x00000018
        /*00ec*/ 	.short	0x0100
        /*00ee*/ 	.byte	0x08
	.zero		1


	//   ....[7]....
        /*00f0*/ 	.word	0x000002a0
        /*00f4*/ 	.word	0x000000ff
        /*00f8*/ 	.word	0x00000038
        /*00fc*/ 	.short	0x0100
        /*00fe*/ 	.byte	0x08
	.zero		1


	//   ....[8]....
        /*0100*/ 	.word	0x00000560
        /*0104*/ 	.word	0x000000ff
        /*0108*/ 	.word	0x00000050
        /*010c*/ 	.short	0x0100
        /*010e*/ 	.byte	0x08
	.zero		1


	//   ....[9]....
        /*0110*/ 	.word	0x000005c0
        /*0114*/ 	.word	0x000000ff
        /*0118*/ 	.word	0x00000058
        /*011c*/ 	.short	0x0100
        /*011e*/ 	.byte	0x08
	.zero		1


	//   ....[10]....
        /*0120*/ 	.word	0x00001440
        /*0124*/ 	.word	0x00000003
        /*0128*/ 	.word	0x00000000
        /*012c*/ 	.short	0x010a
        /*012e*/ 	.byte	0x3f
	.zero		1


	//   ....[11]....
        /*0130*/ 	.word	0x000014a0
        /*0134*/ 	.word	0x00000003
        /*0138*/ 	.word	0x00000000
        /*013c*/ 	.short	0x010a
        /*013e*/ 	.byte	0x3f
	.zero		1


	//   ....[12]....
        /*0140*/ 	.word	0x00001820
        /*0144*/ 	.word	0x00000005
        /*0148*/ 	.word	0x00000000
        /*014c*/ 	.short	0x010a
        /*014e*/ 	.byte	0x3f
	.zero		1


	//   ....[13]....
        /*0150*/ 	.word	0x00001860
        /*0154*/ 	.word	0x00000005
        /*0158*/ 	.word	0x00000000
        /*015c*/ 	.short	0x010a
        /*015e*/ 	.byte	0x3f
	.zero		1


	//   ....[14]....
        /*0160*/ 	.word	0x00001ac0
        /*0164*/ 	.word	0x00000004
        /*0168*/ 	.word	0x00000000
        /*016c*/ 	.short	0x0101
        /*016e*/ 	.byte	0x3f
	.zero		1


	//   ....[15]....
        /*0170*/ 	.word	0x00001c60
        /*0174*/ 	.word	0x00000000
        /*0178*/ 	.word	0x00000000
        /*017c*/ 	.short	0x0101
        /*017e*/ 	.byte	0x3f
	.zero		1


	//   ....[16]....
        /*0180*/ 	.word	0x00005ff0
        /*0184*/ 	.word	0x0000000e
        /*0188*/ 	.word	0x00000020
        /*018c*/ 	.short	0x010a
        /*018e*/ 	.byte	0x3f
	.zero		1


	//   ....[17]....
        /*0190*/ 	.word	0x00006390
        /*0194*/ 	.word	0x00000005
        /*0198*/ 	.word	0x00000058
        /*019c*/ 	.short	0x0101
        /*019e*/ 	.byte	0x3f
	.zero		1


	//   ....[18]....
        /*01a0*/ 	.word	0x00006aa0
        /*01a4*/ 	.word	0x00000007
        /*01a8*/ 	.word	0x00000000
        /*01ac*/ 	.short	0x010a
        /*01ae*/ 	.byte	0x3f
	.zero		1


	//   ....[19]....
        /*01b0*/ 	.word	0x00006b20
        /*01b4*/ 	.word	0x00000008
        /*01b8*/ 	.word	0x00000000
        /*01bc*/ 	.short	0x010a
        /*01be*/ 	.byte	0x3f
	.zero		1


	//   ....[20]....
        /*01c0*/ 	.word	0x00006bb0
        /*01c4*/ 	.word	0x0000000b
        /*01c8*/ 	.word	0x00000000
        /*01cc*/ 	.short	0x010a
        /*01ce*/ 	.byte	0x3f
	.zero		1


	//   ....[21]....
        /*01d0*/ 	.word	0x00006c40
        /*01d4*/ 	.word	0x00000003
        /*01d8*/ 	.word	0x00000000
        /*01dc*/ 	.short	0x010a
        /*01de*/ 	.byte	0x3f
	.zero		1


	//   ....[22]....
        /*01e0*/ 	.word	0x00006ca0
        /*01e4*/ 	.word	0x00000003
        /*01e8*/ 	.word	0x00000000
        /*01ec*/ 	.short	0x010a
        /*01ee*/ 	.byte	0x3f
	.zero		1


	//   ....[23]....
        /*01f0*/ 	.word	0x00006cf0
        /*01f4*/ 	.word	0x00000005
        /*01f8*/ 	.word	0x00000000
        /*01fc*/ 	.short	0x010a
        /*01fe*/ 	.byte	0x3f
	.zero		1


	//   ....[24]....
        /*0200*/ 	.word	0x00006dc0
        /*0204*/ 	.word	0x0000000e
        /*0208*/ 	.word	0x00000020
        /*020c*/ 	.short	0x010a
        /*020e*/ 	.byte	0x3f
	.zero		1


	//   ....[25]....
        /*0210*/ 	.word	0x00006e90
        /*0214*/ 	.word	0x00000007
        /*0218*/ 	.word	0x00000000
        /*021c*/ 	.short	0x010a
        /*021e*/ 	.byte	0x3f
	.zero		1


	//   ....[26]....
        /*0220*/ 	.word	0x00006ee0
        /*0224*/ 	.word	0x00000008
        /*0228*/ 	.word	0x00000000
        /*022c*/ 	.short	0x010a
        /*022e*/ 	.byte	0x3f
	.zero		1


	//   ....[27]....
        /*0230*/ 	.word	0x00006f30
        /*0234*/ 	.word	0x0000000b
        /*0238*/ 	.word	0x00000000
        /*023c*/ 	.short	0x010a
        /*023e*/ 	.byte	0x3f
	.zero		1


	//----- nvinfo : EIATTR_NUM_MBARRIERS
	.align		4
.L_35:
        /*0240*/ 	.byte	0x03, 0x38
        /*0242*/ 	.short	0x000a


	//----- nvinfo : EIATTR_EXIT_INSTR_OFFSETS
	.align		4
        /*0244*/ 	.byte	0x04, 0x1c
        /*0246*/ 	.short	(.L_37 - .L_36)


	//   ....[0]....
.L_36:
        /*0248*/ 	.word	0x00000660


	//   ....[1]....
        /*024c*/ 	.word	0x00000f20


	//   ....[2]....
        /*0250*/ 	.word	0x000056d0


	//   ....[3]....
        /*0254*/ 	.word	0x00005d00


	//   ....[4]....
        /*0258*/ 	.word	0x00006c90


	//----- nvinfo : EIATTR_MAX_THREADS
	.align		4
.L_37:
        /*025c*/ 	.byte	0x04, 0x05
        /*025e*/ 	.short	(.L_39 - .L_38)
.L_38:
        /*0260*/ 	.word	0x00000180
        /*0264*/ 	.word	0x00000001
        /*0268*/ 	.word	0x00000001


	//----- nvinfo : EIATTR_CRS_STACK_SIZE
	.align		4
.L_39:
        /*026c*/ 	.byte	0x04, 0x1e
        /*026e*/ 	.short	(.L_41 - .L_40)
.L_40:
        /*0270*/ 	.word	0x00000000


	//----- nvinfo : EIATTR_CBANK_PARAM_SIZE
	.align		4
.L_41:
        /*0274*/ 	.byte	0x03, 0x19
        /*0276*/ 	.short	0x0470


	//----- nvinfo : EIATTR_PARAM_CBANK
	.align		4
        /*0278*/ 	.byte	0x04, 0x0a
        /*027a*/ 	.short	(.L_43 - .L_42)
	.align		4
.L_42:
        /*027c*/ 	.word	index@(.nv.constant0._ZN7cutlass13device_kernelINS_4gemm6kernel13GemmUniversalIN4cute5tupleIJiiiiEEENS1_10collective13CollectiveMmaINS1_34MainloopSm90TmaGmmaWarpSpecializedILi4ENS5_IJNS4_1CILi1EEESB_SB_EEENS1_35KernelTmaWarpSpecializedCooperativeEEENS5_IJNSA_ILi128EEESF_SF_EEEaNS5_IJlSB_lEEEaSH_NS4_8TiledMMAINS4_8MMA_AtomIJNS4_4SM904GMMA27MMA_64x128x32_S32S8S8_SS_TNEEEENS4_6LayoutINS5_IJNSA_ILi2EEESB_SB_EEENS5_IJSB_NSA_ILi0EEESR_EEEEENS5_IJNS4_10UnderscoreESU_SU_EEEEENS4_13SM90_TMA_LOADENS4_14ComposedLayoutINS4_7SwizzleILi3ELi4ELi3EEENS4_18smem_ptr_flag_bitsILi8EEENSO_INS5_IJNSA_ILi8EEESF_EEENS5_IJSF_SB_EEEEEEEvNS4_8identityESX_S17_vS18_EENS_8epilogue10collective6detail29Sm90TmaWarpSpecializedAdapterINS1B_15DefaultEpilogueIaSH_SH_NS1A_6thread17LinearCombinationIaLi1EiiLNS1F_9ScaleType4KindE0ELNS_15FloatRoundStyleE2EaEENS1_15EpilogueDefaultEEEEEvvEEEEvNT_6ParamsE)
        /*0280*/ 	.short	0x0210
        /*0282*/ 	.short	0x0470


	//----- nvinfo : EIATTR_SW_WAR
	.align		4
.L_43:
        /*0284*/ 	.byte	0x04, 0x36
        /*0286*/ 	.short	(.L_45 - .L_44)
.L_44:
        /*0288*/ 	.word	0x00000008
.L_45:


//--------------------- .nv.callgraph             --------------------------
	.section	.nv.callgraph,"",@"SHT_CUDA_CALLGRAPH"
	.align	4
	.sectionentsize	8
	.align		4
        /*0000*/ 	.word	0x00000000
	.align		4
        /*0004*/ 	.word	0xffffffff
	.align		4
        /*0008*/ 	.word	index@(_ZN7cutlass13device_kernelINS_4gemm6kernel13GemmUniversalIN4cute5tupleIJiiiiEEENS1_10collective13CollectiveMmaINS1_34MainloopSm90TmaGmmaWarpSpecializedILi4ENS5_IJNS4_1CILi1EEESB_SB_EEENS1_35KernelTmaWarpSpecializedCooperativeEEENS5_IJNSA_ILi128EEESF_SF_EEEaNS5_IJlSB_lEEEaSH_NS4_8TiledMMAINS4_8MMA_AtomIJNS4_4SM904GMMA27MMA_64x128x32_S32S8S8_SS_TNEEEENS4_6LayoutINS5_IJNSA_ILi2EEESB_SB_EEENS5_IJSB_NSA_ILi0EEESR_EEEEENS5_IJNS4_10UnderscoreESU_SU_EEEEENS4_13SM90_TMA_LOADENS4_14ComposedLayoutINS4_7SwizzleILi3ELi4ELi3EEENS4_18smem_ptr_flag_bitsILi8EEENSO_INS5_IJNSA_ILi8EEESF_EEENS5_IJSF_SB_EEEEEEEvNS4_8identityESX_S17_vS18_EENS_8epilogue10collective6detail29Sm90TmaWarpSpecializedAdapterINS1B_15DefaultEpilogueIaSH_SH_NS1A_6thread17LinearCombinationIaLi1EiiLNS1F_9ScaleType4KindE0ELNS_15FloatRoundStyleE2EaEENS1_15EpilogueDefaultEEEEEvvEEEEvNT_6ParamsE)
	.align		4
        /*000c*/ 	.word	index@(__assertfail)
	.align		4
        /*0010*/ 	.word	0x00000000
	.align		4
        /*0014*/ 	.word	0xfffffffe
	.align		4
        /*0018*/ 	.word	0x00000000
	.align		4
        /*001c*/ 	.word	0xfffffffd
	.align		4
        /*0020*/ 	.word	0x00000000
	.align		4
        /*0024*/ 	.word	0xfffffffc


//--------------------- .nv.constant4             --------------------------
	.section	.nv.constant4,"a",@progbits
	.align	8
	.align		8
.nv.constant4:
        /*0000*/ 	.dword	__assertfail
	.align		8
        /*0008*/ 	.dword	__unnamed_1
	.align		8
        /*0010*/ 	.dword	_ZN39_INTERNAL_5daf41e8_4_k_cu_6846224a_44794cuda3std3__45__cpo5beginE
	.align		8
        /*0018*/ 	.dword	_ZN39_INTERNAL_5daf41e8_4_k_cu_6846224a_44794cuda3std3__45__cpo3endE
	.align		8
        /*0020*/ 	.dword	_ZN39_INTERNAL_5daf41e8_4_k_cu_6846224a_44794cuda3std3__45__cpo6cbeginE
	.align		8
        /*0028*/ 	.dword	_ZN39_INTERNAL_5daf41e8_4_k_cu_6846224a_44794cuda3std3__45__cpo4cendE
	.align		8
        /*0030*/ 	.dword	_ZN39_INTERNAL_5daf41e8_4_k_cu_6846224a_44794cuda3std3__441_GLOBAL__N__5daf41e8_4_k_cu_6846224a_44796ignoreE
	.align		8
        /*0038*/ 	.dword	_ZN39_INTERNAL_5daf41e8_4_k_cu_6846224a_44794cuda3std3__419piecewise_constructE
	.align		8
        /*0040*/ 	.dword	_ZN39_INTERNAL_5daf41e8_4_k_cu_6846224a_44794cuda3std3__48in_placeE
	.align		8
        /*0048*/ 	.dword	_ZN39_INTERNAL_5daf41e8_4_k_cu_6846224a_44794cuda3std6ranges3__45__cpo4swapE
	.align		8
        /*0050*/ 	.dword	_ZN39_INTERNAL_5daf41e8_4_k_cu_6846224a_44794cuda3std6ranges3__45__cpo9iter_moveE
	.align		8
        /*0058*/ 	.dword	_ZN39_INTERNAL_5daf41e8_4_k_cu_6846224a_44794cute7productE
	.align		8
        /*0060*/ 	.dword	_ZN39_INTERNAL_5daf41e8_4_k_cu_6846224a_44794cute1_E
	.align		8
        /*0068*/ 	.dword	$str$22
	.align		8
        /*0070*/ 	.dword	$str$23


//--------------------- .text._ZN7cutlass13device_kernelINS_4gemm6kernel13GemmUniversalIN4cute5tupleIJiiiiEEENS1_10collective13CollectiveMmaINS1_34MainloopSm90TmaGmmaWarpSpecializedILi4ENS5_IJNS4_1CILi1EEESB_SB_EEENS1_35KernelTmaWarpSpecializedCooperativeEEENS5_IJNSA_ILi128EEESF_SF_EEEaNS5_IJlSB_lEEEaSH_NS4_8TiledMMAINS4_8MMA_AtomIJNS4_4SM904GMMA27MMA_64x128x32_S32S8S8_SS_TNEEEENS4_6LayoutINS5_IJNSA_ILi2EEESB_SB_EEENS5_IJSB_NSA_ILi0EEESR_EEEEENS5_IJNS4_10UnderscoreESU_SU_EEEEENS4_13SM90_TMA_LOADENS4_14ComposedLayoutINS4_7SwizzleILi3ELi4ELi3EEENS4_18smem_ptr_flag_bitsILi8EEENSO_INS5_IJNSA_ILi8EEESF_EEENS5_IJSF_SB_EEEEEEEvNS4_8identityESX_S17_vS18_EENS_8epilogue10collective6detail29Sm90TmaWarpSpecializedAdapterINS1B_15DefaultEpilogueIaSH_SH_NS1A_6thread17LinearCombinationIaLi1EiiLNS1F_9ScaleType4KindE0ELNS_15FloatRoundStyleE2EaEENS1_15EpilogueDefaultEEEEEvvEEEEvNT_6ParamsE --------------------------
	.section	.text._ZN7cutlass13device_kernelINS_4gemm6kernel13GemmUniversalIN4cute5tupleIJiiiiEEENS1_10collective13CollectiveMmaINS1_34MainloopSm90TmaGmmaWarpSpecializedILi4ENS5_IJNS4_1CILi1EEESB_SB_EEENS1_35KernelTmaWarpSpecializedCooperativeEEENS5_IJNSA_ILi128EEESF_SF_EEEaNS5_IJlSB_lEEEaSH_NS4_8TiledMMAINS4_8MMA_AtomIJNS4_4SM904GMMA27MMA_64x128x32_S32S8S8_SS_TNEEEENS4_6LayoutINS5_IJNSA_ILi2EEESB_SB_EEENS5_IJSB_NSA_ILi0EEESR_EEEEENS5_IJNS4_10UnderscoreESU_SU_EEEEENS4_13SM90_TMA_LOADENS4_14ComposedLayoutINS4_7SwizzleILi3ELi4ELi3EEENS4_18smem_ptr_flag_bitsILi8EEENSO_INS5_IJNSA_ILi8EEESF_EEENS5_IJSF_SB_EEEEEEEvNS4_8identityESX_S17_vS18_EENS_8epilogue10collective6detail29Sm90TmaWarpSpecializedAdapterINS1B_15DefaultEpilogueIaSH_SH_NS1A_6thread17LinearCombinationIaLi1EiiLNS1F_9ScaleType4KindE0ELNS_15FloatRoundStyleE2EaEENS1_15EpilogueDefaultEEEEEvvEEEEvNT_6ParamsE,"ax",@progbits
	.align	128
.text._ZN7cutlass13device_kernelINS_4gemm6kernel13GemmUniversalIN4cute5tupleIJiiiiEEENS1_10collective13CollectiveMmaINS1_34MainloopSm90TmaGmmaWarpSpecializedILi4ENS5_IJNS4_1CILi1EEESB_SB_EEENS1_35KernelTmaWarpSpecializedCooperativeEEENS5_IJNSA_ILi128EEESF_SF_EEEaNS5_IJlSB_lEEEaSH_NS4_8TiledMMAINS4_8MMA_AtomIJNS4_4SM904GMMA27MMA_64x128x32_S32S8S8_SS_TNEEEENS4_6LayoutINS5_IJNSA_ILi2EEESB_SB_EEENS5_IJSB_NSA_ILi0EEESR_EEEEENS5_IJNS4_10UnderscoreESU_SU_EEEEENS4_13SM90_TMA_LOADENS4_14ComposedLayoutINS4_7SwizzleILi3ELi4ELi3EEENS4_18smem_ptr_flag_bitsILi8EEENSO_INS5_IJNSA_ILi8EEESF_EEENS5_IJSF_SB_EEEEEEEvNS4_8identityESX_S17_vS18_EENS_8epilogue10collective6detail29Sm90TmaWarpSpecializedAdapterINS1B_15DefaultEpilogueIaSH_SH_NS1A_6thread17LinearCombinationIaLi1EiiLNS1F_9ScaleType4KindE0ELNS_15FloatRoundStyleE2EaEENS1_15EpilogueDefaultEEEEEvvEEEEvNT_6ParamsE:
        .type           _ZN7cutlass13device_kernelINS_4gemm6kernel13GemmUniversalIN4cute5tupleIJiiiiEEENS1_10collective13CollectiveMmaINS1_34MainloopSm90TmaGmmaWarpSpecializedILi4ENS5_IJNS4_1CILi1EEESB_SB_EEENS1_35KernelTmaWarpSpecializedCooperativeEEENS5_IJNSA_ILi128EEESF_SF_EEEaNS5_IJlSB_lEEEaSH_NS4_8TiledMMAINS4_8MMA_AtomIJNS4_4SM904GMMA27MMA_64x128x32_S32S8S8_SS_TNEEEENS4_6LayoutINS5_IJNSA_ILi2EEESB_SB_EEENS5_IJSB_NSA_ILi0EEESR_EEEEENS5_IJNS4_10UnderscoreESU_SU_EEEEENS4_13SM90_TMA_LOADENS4_14ComposedLayoutINS4_7SwizzleILi3ELi4ELi3EEENS4_18smem_ptr_flag_bitsILi8EEENSO_INS5_IJNSA_ILi8EEESF_EEENS5_IJSF_SB_EEEEEEEvNS4_8identityESX_S17_vS18_EENS_8epilogue10collective6detail29Sm90TmaWarpSpecializedAdapterINS1B_15DefaultEpilogueIaSH_SH_NS1A_6thread17LinearCombinationIaLi1EiiLNS1F_9ScaleType4KindE0ELNS_15FloatRoundStyleE2EaEENS1_15EpilogueDefaultEEEEEvvEEEEvNT_6ParamsE,@function
        .size           _ZN7cutlass13device_kernelINS_4gemm6kernel13GemmUniversalIN4cute5tupleIJiiiiEEENS1_10collective13CollectiveMmaINS1_34MainloopSm90TmaGmmaWarpSpecializedILi4ENS5_IJNS4_1CILi1EEESB_SB_EEENS1_35KernelTmaWarpSpecializedCooperativeEEENS5_IJNSA_ILi128EEESF_SF_EEEaNS5_IJlSB_lEEEaSH_NS4_8TiledMMAINS4_8MMA_AtomIJNS4_4SM904GMMA27MMA_64x128x32_S32S8S8_SS_TNEEEENS4_6LayoutINS5_IJNSA_ILi2EEESB_SB_EEENS5_IJSB_NSA_ILi0EEESR_EEEEENS5_IJNS4_10UnderscoreESU_SU_EEEEENS4_13SM90_TMA_LOADENS4_14ComposedLayoutINS4_7SwizzleILi3ELi4ELi3EEENS4_18smem_ptr_flag_bitsILi8EEENSO_INS5_IJNSA_ILi8EEESF_EEENS5_IJSF_SB_EEEEEEEvNS4_8identityESX_S17_vS18_EENS_8epilogue10collective6detail29Sm90TmaWarpSpecializedAdapterINS1B_15DefaultEpilogueIaSH_SH_NS1A_6thread17LinearCombinationIaLi1EiiLNS1F_9ScaleType4KindE0ELNS_15FloatRoundStyleE2EaEENS1_15EpilogueDefaultEEEEEvvEEEEvNT_6ParamsE,(.L_x_198 - _ZN7cutlass13device_kernelINS_4gemm6kernel13GemmUniversalIN4cute5tupleIJiiiiEEENS1_10collective13CollectiveMmaINS1_34MainloopSm90TmaGmmaWarpSpecializedILi4ENS5_IJNS4_1CILi1EEESB_SB_EEENS1_35KernelTmaWarpSpecializedCooperativeEEENS5_IJNSA_ILi128EEESF_SF_EEEaNS5_IJlSB_lEEEaSH_NS4_8TiledMMAINS4_8MMA_AtomIJNS4_4SM904GMMA27MMA_64x128x32_S32S8S8_SS_TNEEEENS4_6LayoutINS5_IJNSA_ILi2EEESB_SB_EEENS5_IJSB_NSA_ILi0EEESR_EEEEENS5_IJNS4_10UnderscoreESU_SU_EEEEENS4_13SM90_TMA_LOADENS4_14ComposedLayoutINS4_7SwizzleILi3ELi4ELi3EEENS4_18smem_ptr_flag_bitsILi8EEENSO_INS5_IJNSA_ILi8EEESF_EEENS5_IJSF_SB_EEEEEEEvNS4_8identityESX_S17_vS18_EENS_8epilogue10collective6detail29Sm90TmaWarpSpecializedAdapterINS1B_15DefaultEpilogueIaSH_SH_NS1A_6thread17LinearCombinationIaLi1EiiLNS1F_9ScaleType4KindE0ELNS_15FloatRoundStyleE2EaEENS1_15EpilogueDefaultEEEEEvvEEEEvNT_6ParamsE)
        .other          _ZN7cutlass13device_kernelINS_4gemm6kernel13GemmUniversalIN4cute5tupleIJiiiiEEENS1_10collective13CollectiveMmaINS1_34MainloopSm90TmaGmmaWarpSpecializedILi4ENS5_IJNS4_1CILi1EEESB_SB_EEENS1_35KernelTmaWarpSpecializedCooperativeEEENS5_IJNSA_ILi128EEESF_SF_EEEaNS5_IJlSB_lEEEaSH_NS4_8TiledMMAINS4_8MMA_AtomIJNS4_4SM904GMMA27MMA_64x128x32_S32S8S8_SS_TNEEEENS4_6LayoutINS5_IJNSA_ILi2EEESB_SB_EEENS5_IJSB_NSA_ILi0EEESR_EEEEENS5_IJNS4_10UnderscoreESU_SU_EEEEENS4_13SM90_TMA_LOADENS4_14ComposedLayoutINS4_7SwizzleILi3ELi4ELi3EEENS4_18smem_ptr_flag_bitsILi8EEENSO_INS5_IJNSA_ILi8EEESF_EEENS5_IJSF_SB_EEEEEEEvNS4_8identityESX_S17_vS18_EENS_8epilogue10collective6detail29Sm90TmaWarpSpecializedAdapterINS1B_15DefaultEpilogueIaSH_SH_NS1A_6thread17LinearCombinationIaLi1EiiLNS1F_9ScaleType4KindE0ELNS_15FloatRoundStyleE2EaEENS1_15EpilogueDefaultEEEEEvvEEEEvNT_6ParamsE,@"STO_CUDA_ENTRY STV_DEFAULT"
_ZN7cutlass13device_kernelINS_4gemm6kernel13GemmUniversalIN4cute5tupleIJiiiiEEENS1_10collective13CollectiveMmaINS1_34MainloopSm90TmaGmmaWarpSpecializedILi4ENS5_IJNS4_1CILi1EEESB_SB_EEENS1_35KernelTmaWarpSpecializedCooperativeEEENS5_IJNSA_ILi128EEESF_SF_EEEaNS5_IJlSB_lEEEaSH_NS4_8TiledMMAINS4_8MMA_AtomIJNS4_4SM904GMMA27MMA_64x128x32_S32S8S8_SS_TNEEEENS4_6LayoutINS5_IJNSA_ILi2EEESB_SB_EEENS5_IJSB_NSA_ILi0EEESR_EEEEENS5_IJNS4_10UnderscoreESU_SU_EEEEENS4_13SM90_TMA_LOADENS4_14ComposedLayoutINS4_7SwizzleILi3ELi4ELi3EEENS4_18smem_ptr_flag_bitsILi8EEENSO_INS5_IJNSA_ILi8EEESF_EEENS5_IJSF_SB_EEEEEEEvNS4_8identityESX_S17_vS18_EENS_8epilogue10collective6detail29Sm90TmaWarpSpecializedAdapterINS1B_15DefaultEpilogueIaSH_SH_NS1A_6thread17LinearCombinationIaLi1EiiLNS1F_9ScaleType4KindE0ELNS_15FloatRoundStyleE2EaEENS1_15EpilogueDefaultEEEEEvvEEEEvNT_6ParamsE:
[----:B------:R-:W0:Y:S01]  /*0000*/  LDC R1, c[0x0][0x28] ;  /* 0x00000a00ff017b82 */ /* 0x000e220000000800 */
[----:B------:R-:W1:Y:S01]  /*0010*/  S2R R4, SR_TID.X ;  /* 0x0000000000047919 */ /* 0x000e620000002100 */
[----:B------:R-:W-:Y:S01]  /*0020*/  ELECT P0, URZ, PT ;  /* 0x00000000003f782f */ /* 0x000fe20003800000 */
[----:B------:R-:W-:Y:S01]  /*0030*/  BSSY B0, `(.L_x_0) ;  /* 0x000000f000007945 */ /* 0x000fe20003800000 */
[--C-:B-1----:R-:W-:Y:S02]  /*0040*/  SHF.R.U32.HI R0, RZ, 0x5, R4.reuse ;  /* 0x00000005ff007819 */ /* 0x102fe40000011604 */
[----:B------:R-:W-:-:S03]  /*0050*/  SHF.R.U32.HI R14, RZ, 0x7, R4 ;  /* 0x00000007ff0e7819 */ /* 0x000fc60000011604 */
[----:B------:R-:W1:Y:S04]  /*0060*/  SHFL.IDX PT, R5, R0, RZ, 0x1f ;  /* 0x00001fff00057589 */ /* 0x000e6800000e0000 */
[----:B------:R2:W3:Y:S01]  /*0070*/  SHFL.IDX PT, R10, R14, RZ, 0x1f ;  /* 0x00001fff0e0a7589 */ /* 0x0004e200000e0000 */
[----:B-1----:R-:W-:-:S13]  /*0080*/  ISETP.NE.OR P0, PT, R5, RZ, !P0 ;  /* 0x000000ff0500720c */ /* 0x002fda0004705670 */
[----:B0-23--:R-:W-:Y:S05]  /*0090*/  @P0 BRA `(.L_x_1) ;  /* 0x0000000000200947 */ /* 0x00dfea0003800000 */
[----:B------:R-:W-:Y:S02]  /*00a0*/  ULDC.64 UR4, c[0x0][0x198] ;  /* 0x0000660000047ab9 */ /* 0x000fe40000000a00 */
[----:B------:R-:W-:Y:S02]  /*00b0*/  UIADD3 UR6, UP0, UR4, 0xf0, URZ ;  /* 0x000000f004067890 */ /* 0x000fe4000ff1e03f */
[----:B------:R-:W-:Y:S02]  /*00c0*/  UIADD3 UR4, UP1, UR4, 0x1f0, URZ ;  /* 0x000001f004047890 */ /* 0x000fe4000ff3e03f */
[----:B------:R-:W-:Y:S02]  /*00d0*/  UIADD3.X UR7, URZ, UR5, URZ, UP0, !UPT ;  /* 0x000000053f077290 */ /* 0x000fe400087fe43f */
[----:B------:R-:W-:-:S07]  /*00e0*/  UIADD3.X UR5, URZ, UR5, URZ, UP1, !UPT ;  /* 0x000000053f057290 */ /* 0x000fce0008ffe43f */
[----:B------:R0:W-:Y:S02]  /*00f0*/  UTMACCTL.PF [UR6] ;  /* 0x00000000060079b9 */ /* 0x0001e40008040000 */
[----:B------:R0:W-:Y:S02]  /*0100*/  UTMACCTL.PF [UR4] ;  /* 0x00000000040079b9 */ /* 0x0001e40008040000 */
[----:B0-----:R-:W-:Y:S01]  /*0110*/  NOP ;  /* 0x0000000000007918 */ /* 0x001fe20000000000 */
.L_x_1:
[----:B------:R-:W-:Y:S05]  /*0120*/  BSYNC B0 ;  /* 0x0000000000007941 */ /* 0x000fea0003800000 */
.L_x_0:
[----:B------:R-:W0:Y:S02]  /*0130*/  SHFL.IDX PT, R2, R0, RZ, 0x1f ;  /* 0x00001fff00027589 */ /* 0x000e2400000e0000 */
[----:B0-----:R-:W-:-:S13]  /*0140*/  ISETP.NE.AND P0, PT, R2, RZ, PT ;  /* 0x000000ff0200720c */ /* 0x001fda0003f05270 */
[----:B------:R-:W-:Y:S05]  /*0150*/  @P0 BRA `(.L_x_2) ;  /* 0x0000000000580947 */ /* 0x000fea0003800000 */
[----:B------:R-:W0:Y:S01]  /*0160*/  S2UR UR8, SR_CgaCtaId ;  /* 0x00000000000879c3 */ /* 0x000e220000008800 */
[----:B------:R-:W-:Y:S01]  /*0170*/  UMOV UR4, 0x400 ;  /* 0x0000040000047882 */ /* 0x000fe20000000000 */
[----:B------:R-:W-:Y:S01]  /*0180*/  UMOV UR5, 0x1 ;  /* 0x0000000100057882 */ /* 0x000fe20000000000 */
[----:B------:R-:W-:Y:S01]  /*0190*/  UMOV UR6, 0x100 ;  /* 0x0000010000067882 */ /* 0x000fe20000000000 */
[----:B------:R-:W-:Y:S01]  /*01a0*/  ELECT P0, URZ, PT ;  /* 0x00000000003f782f */ /* 0x000fe20003800000 */
[----:B------:R-:W-:-:S04]  /*01b0*/  UIADD3 UR6, -UR6, 0x100000, URZ ;  /* 0x0010000006067890 */ /* 0x000fc8000fffe13f */
[----:B------:R-:W-:Y:S02]  /*01c0*/  USHF.L.U32 UR7, UR6, 0xb, URZ ;  /* 0x0000000b06077899 */ /* 0x000fe4000800063f */
[----:B------:R-:W-:Y:S02]  /*01d0*/  USHF.L.U32 UR6, UR6, 0x1, URZ ;  /* 0x0000000106067899 */ /* 0x000fe4000800063f */
[----:B0-----:R-:W-:Y:S02]  /*01e0*/  ULEA UR8, UR8, UR4, 0x18 ;  /* 0x0000000408087291 */ /* 0x001fe4000f8ec03f */
[----:B------:R-:W-:-:S04]  /*01f0*/  UIADD3 UR4, -UR5, 0x100000, URZ ;  /* 0x0010000005047890 */ /* 0x000fc8000fffe13f */
[----:B------:R-:W-:Y:S02]  /*0200*/  USHF.L.U32 UR5, UR4, 0xb, URZ ;  /* 0x0000000b04057899 */ /* 0x000fe4000800063f */
[----:B------:R-:W-:Y:S01]  /*0210*/  USHF.L.U32 UR4, UR4, 0x1, URZ ;  /* 0x0000000104047899 */ /* 0x000fe2000800063f */
[----:B------:R-:W0:Y:S11]  /*0220*/  FENCE.VIEW.ASYNC.S ;  /* 0x00000000000073c6 */ /* 0x000e360000000000 */
[----:B0-----:R0:W1:Y:S01]  /*0230*/  SYNCS.EXCH.64 URZ, [UR8], UR4 ;  /* 0x00000004083f75b2 */ /* 0x0010620008000100 */
[----:B------:R0:W2:Y:S01]  /*0240*/  SYNCS.EXCH.64 URZ, [UR8+0x20], UR6 ;  /* 0x00002006083f75b2 */ /* 0x0000a20008000100 */
[----:B------:R0:W3:Y:S01]  /*0250*/  SYNCS.EXCH.64 URZ, [UR8+0x8], UR4 ;  /* 0x00000804083f75b2 */ /* 0x0000e20008000100 */
[----:B------:R0:W4:Y:S01]  /*0260*/  SYNCS.EXCH.64 URZ, [UR8+0x28], UR6 ;  /* 0x00002806083f75b2 */ /* 0x0001220008000100 */
[----:B------:R0:W0:Y:S01]  /*0270*/  SYNCS.EXCH.64 URZ, [UR8+0x10], UR4 ;  /* 0x00001004083f75b2 */ /* 0x0000220008000100 */
[----:B------:R0:W0:Y:S01]  /*0280*/  SYNCS.EXCH.64 URZ, [UR8+0x30], UR6 ;  /* 0x00003006083f75b2 */ /* 0x0000220008000100 */
[----:B------:R0:W0:Y:S01]  /*0290*/  SYNCS.EXCH.64 URZ, [UR8+0x18], UR4 ;  /* 0x00001804083f75b2 */ /* 0x0000220008000100 */
[----:B------:R0:W0:Y:S01]  /*02a0*/  SYNCS.EXCH.64 URZ, [UR8+0x38], UR6 ;  /* 0x00003806083f75b2 */ /* 0x0000220008000100 */
[----:B------:R-:W-:Y:S01]  /*02b0*/  NOP ;  /* 0x0000000000007918 */ /* 0x000fe20000000000 */
.L_x_2:
[----:B------:R-:W5:Y:S01]  /*02c0*/  SHFL.IDX PT, R0, R0, RZ, 0x1f ;  /* 0x00001fff00007589 */ /* 0x000f6200000e0000 */
[----:B------:R-:W-:Y:S01]  /*02d0*/  ELECT P0, URZ, PT ;  /* 0x00000000003f782f */ /* 0x000fe20003800000 */
[----:B------:R-:W1:Y:S01]  /*02e0*/  LDC R2, c[0x0][0x65c] ;  /* 0x00019700ff027b82 */ /* 0x000e620000000800 */
[----:B0-----:R-:W-:Y:S01]  /*02f0*/  UMOV UR4, 0x20 ;  /* 0x0000002000047882 */ /* 0x001fe20000000000 */
[----:B------:R-:W0:Y:S01]  /*0300*/  S2R R3, SR_CTAID.Y ;  /* 0x0000000000037919 */ /* 0x000e220000002600 */
[----:B------:R-:W-:Y:S01]  /*0310*/  NOP ;  /* 0x0000000000007918 */ /* 0x000fe20000000000 */
[----:B------:R-:W-:Y:S01]  /*0320*/  ISETP.NE.AND P2, PT, R10, RZ, PT ;  /* 0x000000ff0a00720c */ /* 0x000fe20003f45270 */
[----:B------:R-:W-:Y:S01]  /*0330*/  NOP ;  /* 0x0000000000007918 */ /* 0x000fe20000000000 */
[----:B------:R-:W2:Y:S01]  /*0340*/  S2R R6, SR_CTAID.X ;  /* 0x0000000000067919 */ /* 0x000ea20000002500 */
[----:B------:R-:W-:Y:S01]  /*0350*/  IMAD.MOV.U32 R7, RZ, RZ, RZ ;  /* 0x000000ffff077224 */ /* 0x000fe200078e00ff */
[----:B-----5:R-:W-:-:S02]  /*0360*/  ISETP.NE.OR P0, PT, R0, RZ, !P0 ;  /* 0x000000ff0000720c */ /* 0x020fc40004705670 */
[----:B-1----:R-:W-:-:S04]  /*0370*/  ISETP.NE.AND P3, PT, R2, 0x1, PT ;  /* 0x000000010200780c */ /* 0x002fc80003f65270 */
[----:B------:R-:W-:Y:S02]  /*0380*/  P2R R0, PR, RZ, 0x8 ;  /* 0x00000008ff007803 */ /* 0x000fe40000000000 */
[----:B------:R-:W-:-:S04]  /*0390*/  SHF.R.S32.HI R0, RZ, 0x1f, R5 ;  /* 0x0000001fff007819 */ /* 0x000fc80000011405 */
[----:B------:R-:W-:Y:S01]  /*03a0*/  LEA.HI R0, R0, R5, RZ, 0x2 ;  /* 0x0000000500007211 */ /* 0x000fe200078f10ff */
[----:B------:R-:W-:Y:S01]  /*03b0*/  VOTEU.ALL UP0, P0 ;  /* 0x00000000003f7886 */ /* 0x000fe20000000000 */
[----:B------:R-:W-:Y:S01]  /*03c0*/  VOTEU.ALL UP1, P0 ;  /* 0x00000000003f7886 */ /* 0x000fe20000020000 */
[----:B------:R-:W2:Y:S01]  /*03d0*/  @P3 LDC R17, c[0x0][0x10] ;  /* 0x00000400ff113b82 */ /* 0x000ea20000000800 */
[----:B------:R-:W-:Y:S01]  /*03e0*/  LOP3.LUT R0, R0, 0xfffffffc, RZ, 0xc0, !PT ;  /* 0xfffffffc00007812 */ /* 0x000fe200078ec0ff */
[----:B0-----:R-:W-:Y:S01]  /*03f0*/  @P3 IMAD.MOV.U32 R8, RZ, RZ, R3 ;  /* 0x000000ffff083224 */ /* 0x001fe200078e0003 */
[----:B------:R-:W-:Y:S01]  /*0400*/  @!UP0 UMOV UR6, 0x400 ;  /* 0x0000040000068882 */ /* 0x000fe20000000000 */
[----:B------:R-:W-:-:S04]  /*0410*/  @!UP0 UIADD3 UR4, -UR4, 0x100000, URZ ;  /* 0x0010000004048890 */ /* 0x000fc8000fffe13f */
[----:B------:R-:W-:Y:S02]  /*0420*/  @!UP0 USHF.L.U32 UR5, UR4, 0xb, URZ ;  /* 0x0000000b04058899 */ /* 0x000fe4000800063f */
[----:B------:R-:W-:Y:S01]  /*0430*/  @!UP0 USHF.L.U32 UR4, UR4, 0x1, URZ ;  /* 0x0000000104048899 */ /* 0x000fe2000800063f */
[----:B------:R-:W-:Y:S02]  /*0440*/  @P3 IMAD.MOV.U32 R9, RZ, RZ, RZ ;  /* 0x000000ffff093224 */ /* 0x000fe400078e00ff */
[----:B------:R-:W-:Y:S01]  /*0450*/  IMAD.IADD R0, R5, 0x1, -R0 ;  /* 0x0000000105007824 */ /* 0x000fe200078e0a00 */
[----:B------:R-:W0:Y:S01]  /*0460*/  @!UP0 S2UR UR7, SR_CgaCtaId ;  /* 0x00000000000789c3 */ /* 0x000e220000008800 */
[----:B------:R-:W-:-:S03]  /*0470*/  @P3 IMAD.MOV.U32 R5, RZ, RZ, RZ ;  /* 0x000000ffff053224 */ /* 0x000fc600078e00ff */
[----:B------:R-:W-:-:S04]  /*0480*/  ISETP.NE.AND P1, PT, R0, 0x3, PT ;  /* 0x000000030000780c */ /* 0x000fc80003f25270 */
[----:B------:R-:W1:Y:S01]  /*0490*/  @!P3 LDC R11, c[0x0][0xc] ;  /* 0x00000300ff0bbb82 */ /* 0x000e620000000800 */
[----:B--2---:R-:W-:-:S04]  /*04a0*/  @P3 IMAD.WIDE.U32 R16, R6, R17, R8 ;  /* 0x0000001106103225 */ /* 0x004fc800078e0008 */
[----:B------:R-:W-:Y:S01]  /*04b0*/  @P3 IMAD.IADD R17, R17, 0x1, R5 ;  /* 0x0000000111113824 */ /* 0x000fe200078e0205 */
[----:B------:R-:W-:Y:S01]  /*04c0*/  LOP3.LUT R5, R4, 0x7f, RZ, 0xc0, !PT ;  /* 0x0000007f04057812 */ /* 0x000fe200078ec0ff */
[----:B0-----:R-:W-:Y:S01]  /*04d0*/  @!UP0 ULEA UR8, UR7, UR6, 0x18 ;  /* 0x0000000607088291 */ /* 0x001fe2000f8ec03f */
[----:B------:R-:W-:Y:S02]  /*04e0*/  VOTEU.ALL UP0, P0 ;  /* 0x00000000003f7886 */ /* 0x000fe40000000000 */
[----:B------:R-:W-:Y:S01]  /*04f0*/  ULDC UR6, c[0x0][0xc] ;  /* 0x0000030000067ab9 */ /* 0x000fe20000000800 */
[----:B------:R-:W-:Y:S01]  /*0500*/  ISETP.EQ.OR P0, PT, R0, RZ, !P1 ;  /* 0x000000ff0000720c */ /* 0x000fe20004f02670 */
[----:B------:R-:W-:-:S03]  /*0510*/  ULDC UR7, c[0x0][0x10] ;  /* 0x0000040000077ab9 */ /* 0x000fc60000000800 */
[C---:B------:R-:W-:Y:S01]  /*0520*/  ISETP.EQ.AND P0, PT, R10.reuse, RZ, P0 ;  /* 0x000000ff0a00720c */ /* 0x040fe20000702270 */
[----:B------:R-:W-:Y:S02]  /*0530*/  VIADD R10, R10, 0xffffffff ;  /* 0xffffffff0a0a7836 */ /* 0x000fe40000000000 */
[----:B-1----:R-:W-:Y:S01]  /*0540*/  @!P3 IMAD.WIDE.U32 R8, R11, R3, R6 ;  /* 0x000000030b08b225 */ /* 0x002fe200078e0006 */
[----:B------:R-:W0:Y:S02]  /*0550*/  FENCE.VIEW.ASYNC.S ;  /* 0x00000000000073c6 */ /* 0x000e240000000000 */
[----:B0-----:R-:W3:Y:S01]  /*0560*/  @!UP0 SYNCS.EXCH.64 URZ, [UR8+0x50], UR4 ;  /* 0x00005004083f85b2 */ /* 0x001ee20008000100 */
[----:B------:R-:W-:Y:S02]  /*0570*/  SEL R18, RZ, 0x1, !P0 ;  /* 0x00000001ff127807 */ /* 0x000fe40004000000 */
[----:B------:R-:W-:Y:S01]  /*0580*/  ISETP.GE.U32.AND P1, PT, R10, 0x2, PT ;  /* 0x000000020a00780c */ /* 0x000fe20003f26070 */
[----:B------:R-:W-:-:S02]  /*0590*/  @!P3 IMAD.MOV.U32 R16, RZ, RZ, R8 ;  /* 0x000000ffff10b224 */ /* 0x000fc400078e0008 */
[----:B------:R-:W-:Y:S01]  /*05a0*/  @!P3 IMAD.MOV.U32 R17, RZ, RZ, R9 ;  /* 0x000000ffff11b224 */ /* 0x000fe200078e0009 */
[----:B------:R-:W-:Y:S01]  /*05b0*/  SEL R18, R18, 0x2, P1 ;  /* 0x0000000212127807 */ /* 0x000fe20000800000 */
[----:B------:R0:W3:Y:S01]  /*05c0*/  @!UP1 SYNCS.EXCH.64 URZ, [UR8+0x58], UR4 ;  /* 0x00005804083f95b2 */ /* 0x0000e20008000100 */
[----:B------:R-:W-:Y:S01]  /*05d0*/  NOP ;  /* 0x0000000000007918 */ /* 0x000fe20000000000 */
[----:B0-----:R-:W-:-:S03]  /*05e0*/  UIMAD.WIDE.U32 UR4, UR6, UR7, URZ ;  /* 0x00000007060472a5 */ /* 0x001fc6000f8e003f */
[----:B------:R-:W-:Y:S02]  /*05f0*/  ULDC UR6, c[0x0][0x14] ;  /* 0x0000050000067ab9 */ /* 0x000fe40000000800 */
[----:B------:R-:W-:Y:S02]  /*0600*/  UIMAD.WIDE.U32 UR36, UR4, UR6, URZ ;  /* 0x00000006042472a5 */ /* 0x000fe4000f8e003f */
[----:B------:R-:W-:-:S04]  /*0610*/  UIMAD UR42, UR5, UR6, URZ ;  /* 0x00000006052a72a4 */ /* 0x000fc8000f8e023f */
[----:B------:R-:W-:Y:S01]  /*0620*/  UIADD3 UR42, UR37, UR42, URZ ;  /* 0x0000002a252a7290 */ /* 0x000fe2000fffe03f */
[----:B---34-:R-:W-:Y:S06]  /*0630*/  BAR.SYNC.DEFER_BLOCKING 0x0 ;  /* 0x0000000000007b1d */ /* 0x018fec0000010000 */
[----:B------:R-:W-:Y:S05]  /*0640*/  @!P2 BRA `(.L_x_3) ;  /* 0x000000500024a947 */ /* 0x000fea0003800000 */
[----:B------:R-:W-:-:S13]  /*0650*/  ISETP.GT.U32.AND P0, PT, R10, 0x1, PT ;  /* 0x000000010a00780c */ /* 0x000fda0003f04070 */
[----:B------:R-:W-:Y:S05]  /*0660*/  @P0 EXIT ;  /* 0x000000000000094d */ /* 0x000fea0003800000 */
[----:B------:R-:W-:Y:S01]  /*0670*/  ULDC.64 UR4, c[0x0][0x650] ;  /* 0x0001940000047ab9 */ /* 0x000fe20000000a00 */
[----:B------:R-:W-:Y:S01]  /*0680*/  PRMT R0, RZ, 0x7610, R0 ;  /* 0x00007610ff007816 */ /* 0x000fe20000000000 */
[----:B------:R-:W-:Y:S01]  /*0690*/  IMAD.MOV.U32 R99, RZ, RZ, -0x1 ;  /* 0xffffffffff637424 */ /* 0x000fe200078e00ff */
[----:B------:R-:W-:Y:S01]  /*06a0*/  ISETP.GE.U32.AND P0, PT, R16, UR4, PT ;  /* 0x0000000410007c0c */ /* 0x000fe2000bf06070 */
[----:B------:R-:W-:Y:S02]  /*06b0*/  IMAD.MOV.U32 R98, RZ, RZ, -0x1 ;  /* 0xffffffffff627424 */ /* 0x000fe400078e00ff */
[----:B------:R-:W-:Y:S01]  /*06c0*/  IMAD.MOV.U32 R97, RZ, RZ, -0x1 ;  /* 0xffffffffff617424 */ /* 0x000fe200078e00ff */
[----:B------:R-:W-:-:S13]  /*06d0*/  ISETP.GE.U32.AND.EX P0, PT, R17, UR5, PT, P0 ;  /* 0x0000000511007c0c */ /* 0x000fda000bf06100 */
[----:B------:R-:W-:Y:S05]  /*06e0*/  @P0 BRA `(.L_x_4) ;  /* 0x0000000400540947 */ /* 0x000fea0003800000 */
[----:B------:R-:W0:Y:S01]  /*06f0*/  LDC.64 R20, c[0x0][0x628] ;  /* 0x00018a00ff147b82 */ /* 0x000e220000000a00 */
[----:B------:R-:W-:Y:S02]  /*0700*/  IMAD.MOV.U32 R8, RZ, RZ, R16 ;  /* 0x000000ffff087224 */ /* 0x000fe400078e0010 */
[----:B------:R-:W-:-:S05]  /*0710*/  IMAD.MOV.U32 R9, RZ, RZ, R17 ;  /* 0x000000ffff097224 */ /* 0x000fca00078e0011 */
[----:B------:R-:W1:Y:S08]  /*0720*/  LDC R0, c[0x0][0x630] ;  /* 0x00018c00ff007b82 */ /* 0x000e700000000800 */
[----:B------:R-:W2:Y:S01]  /*0730*/  LDC.64 R22, c[0x0][0x620] ;  /* 0x00018800ff167b82 */ /* 0x000ea20000000a00 */
[----:B0-----:R-:W-:-:S04]  /*0740*/  ISETP.NE.U32.AND P0, PT, R20, RZ, PT ;  /* 0x000000ff1400720c */ /* 0x001fc80003f05070 */
[----:B------:R-:W-:-:S13]  /*0750*/  ISETP.NE.AND.EX P0, PT, R21, RZ, PT, P0 ;  /* 0x000000ff1500720c */ /* 0x000fda0003f05300 */
[----:B-12---:R-:W-:Y:S05]  /*0760*/  @!P0 BRA `(.L_x_5) ;  /* 0x0000000000288947 */ /* 0x006fea0003800000 */
[----:B------:R-:W0:Y:S02]  /*0770*/  LDC R13, c[0x0][0x634] ;  /* 0x00018d00ff0d7b82 */ /* 0x000e240000000800 */
[----:B0-----:R-:W-:-:S05]  /*0780*/  IADD3 R13, P0, R16, R13, RZ ;  /* 0x0000000d100d7210 */ /* 0x001fca0007f1e0ff */
[----:B------:R-:W-:-:S04]  /*0790*/  IMAD.X R15, RZ, RZ, R17, P0 ;  /* 0x000000ffff0f7224 */ /* 0x000fc800000e0611 */
[----:B------:R-:W-:-:S04]  /*07a0*/  IMAD.WIDE.U32 R8, R15, R20, RZ ;  /* 0x000000140f087225 */ /* 0x000fc800078e00ff */
[----:B------:R-:W-:-:S04]  /*07b0*/  IMAD.WIDE.U32 R10, P0, R13, R21, R8 ;  /* 0x000000150d0a7225 */ /* 0x000fc80007800008 */
[----:B------:R-:W-:-:S04]  /*07c0*/  IMAD.WIDE.U32 R8, R13, R20, RZ ;  /* 0x000000140d087225 */ /* 0x000fc800078e00ff */
[----:B------:R-:W-:Y:S01]  /*07d0*/  IMAD.X R13, RZ, RZ, RZ, P0 ;  /* 0x000000ffff0d7224 */ /* 0x000fe200000e06ff */
[----:B------:R-:W-:Y:S01]  /*07e0*/  IADD3 RZ, P0, R9, R10, RZ ;  /* 0x0000000a09ff7210 */ /* 0x000fe20007f1e0ff */
[----:B------:R-:W-:-:S04]  /*07f0*/  IMAD.MOV.U32 R12, RZ, RZ, R11 ;  /* 0x000000ffff0c7224 */ /* 0x000fc800078e000b */
[----:B------:R-:W-:-:S08]  /*0800*/  IMAD.WIDE.U32.X R8, R15, R21, R12, P0 ;  /* 0x000000150f087225 */ /* 0x000fd000000e040c */
.L_x_5:
[-CC-:B------:R-:W-:Y:S01]  /*0810*/  SHF.R.U64 R97, R8, R0.reuse, R9.reuse ;  /* 0x0000000008617219 */ /* 0x180fe20000001209 */
[----:B------:R-:W0:Y:S01]  /*0820*/  LDC R12, c[0x0][0x618] ;  /* 0x00018600ff0c7b82 */ /* 0x000e220000000800 */
[----:B------:R-:W-:Y:S01]  /*0830*/  SHF.R.U32.HI R7, RZ, R0, R9 ;  /* 0x00000000ff077219 */ /* 0x000fe20000011609 */
[----:B------:R-:W-:Y:S01]  /*0840*/  ULDC UR4, c[0x0][0x150] ;  /* 0x0000540000047ab9 */ /* 0x000fe20000000800 */
[----:B------:R-:W-:Y:S02]  /*0850*/  IADD3 R11, P0, RZ, -R97, RZ ;  /* 0x80000061ff0b7210 */ /* 0x000fe40007f1e0ff */
[----:B------:R-:W-:-:S03]  /*0860*/  I2FP.F32.U32 R0, R6 ;  /* 0x0000000600007245 */ /* 0x000fc60000201000 */
[----:B------:R-:W1:Y:S01]  /*0870*/  LDC.64 R30, c[0x0][0x640] ;  /* 0x00019000ff1e7b82 */ /* 0x000e620000000a00 */
[----:B------:R-:W-:Y:S02]  /*0880*/  IMAD.X R13, RZ, RZ, ~R7, P0 ;  /* 0x000000ffff0d7224 */ /* 0x000fe400000e0e07 */
[----:B------:R-:W-:Y:S01]  /*0890*/  FMUL R0, R0, UR4 ;  /* 0x0000000400007c20 */ /* 0x000fe20008400000 */
[----:B------:R-:W-:Y:S01]  /*08a0*/  IMAD.WIDE.U32 R8, R11, R22, R16 ;  /* 0x000000160b087225 */ /* 0x000fe200078e0010 */
[----:B------:R-:W-:-:S03]  /*08b0*/  ULDC UR4, c[0x0][0x154] ;  /* 0x0000550000047ab9 */ /* 0x000fc60000000800 */
[----:B------:R-:W-:Y:S01]  /*08c0*/  IMAD R10, R13, R22, RZ ;  /* 0x000000160d0a7224 */ /* 0x000fe200078e02ff */
[----:B------:R-:W2:Y:S01]  /*08d0*/  LDC R7, c[0x0][0x144] ;  /* 0x00005100ff077b82 */ /* 0x000ea20000000800 */
[----:B------:R-:W3:Y:S02]  /*08e0*/  F2I.U32.TRUNC.NTZ R0, R0 ;  /* 0x0000000000007305 */ /* 0x000ee4000020f000 */
[----:B------:R-:W-:-:S04]  /*08f0*/  IMAD R11, R11, R23, R10 ;  /* 0x000000170b0b7224 */ /* 0x000fc800078e020a */
[----:B------:R-:W-:Y:S01]  /*0900*/  IMAD.IADD R9, R9, 0x1, R11 ;  /* 0x0000000109097824 */ /* 0x000fe200078e020b */
[----:B------:R-:W4:Y:S01]  /*0910*/  LDC R24, c[0x0][0x608] ;  /* 0x00018200ff187b82 */ /* 0x000f220000000800 */
[----:B------:R-:W-:-:S03]  /*0920*/  IMAD.MOV.U32 R11, RZ, RZ, -0x1 ;  /* 0xffffffffff0b7424 */ /* 0x000fc600078e00ff */
[-CC-:B0-----:R-:W-:Y:S02]  /*0930*/  SHF.R.U64 R22, R8, R12.reuse, R9.reuse ;  /* 0x0000000c08167219 */ /* 0x181fe40000001209 */
[----:B------:R-:W-:Y:S02]  /*0940*/  I2FP.F32.U32 R8, R3 ;  /* 0x0000000300087245 */ /* 0x000fe40000201000 */
[----:B------:R-:W0:Y:S01]  /*0950*/  LDC R28, c[0x0][0x658] ;  /* 0x00019600ff1c7b82 */ /* 0x000e220000000800 */
[----:B-1----:R-:W-:Y:S01]  /*0960*/  ISETP.NE.U32.AND P0, PT, R30, RZ, PT ;  /* 0x000000ff1e00720c */ /* 0x002fe20003f05070 */
[----:B---3--:R-:W-:Y:S02]  /*0970*/  IMAD.MOV R10, RZ, RZ, -R0 ;  /* 0x000000ffff0a7224 */ /* 0x008fe400078e0a00 */
[----:B------:R-:W-:Y:S01]  /*0980*/  FMUL R8, R8, UR4 ;  /* 0x0000000408087c20 */ /* 0x000fe20008400000 */
[----:B------:R-:W-:Y:S02]  /*0990*/  SHF.R.U32.HI R9, RZ, R12, R9 ;  /* 0x0000000cff097219 */ /* 0x000fe40000011609 */
[----:B------:R-:W-:Y:S01]  /*09a0*/  ISETP.NE.AND.EX P0, PT, R31, RZ, PT, P0 ;  /* 0x000000ff1f00720c */ /* 0x000fe20003f05300 */
[----:B------:R1:W3:Y:S01]  /*09b0*/  F2I.U32.TRUNC.NTZ R15, R8 ;  /* 0x00000008000f7305 */ /* 0x0002e2000020f000 */
[----:B------:R-:W1:Y:S01]  /*09c0*/  LDC R20, c[0x0][0x148] ;  /* 0x00005200ff147b82 */ /* 0x000e620000000800 */
[----:B--2---:R-:W-:-:S07]  /*09d0*/  IMAD R0, R7, R10, R6 ;  /* 0x0000000a07007224 */ /* 0x004fce00078e0206 */
[----:B------:R-:W2:Y:S01]  /*09e0*/  LDC R26, c[0x0][0x600] ;  /* 0x00018000ff1a7b82 */ /* 0x000ea20000000800 */
[-CC-:B----4-:R-:W-:Y:S02]  /*09f0*/  SHF.R.U64 R32, R22, R24.reuse, R9.reuse ;  /* 0x0000001816207219 */ /* 0x190fe40000001209 */
[----:B------:R-:W-:Y:S01]  /*0a00*/  SHF.R.U32.HI R7, RZ, R24, R9 ;  /* 0x00000018ff077219 */ /* 0x000fe20000011609 */
[----:B------:R-:W-:-:S04]  /*0a10*/  IMAD.MOV.U32 R9, RZ, RZ, 0x1 ;  /* 0x00000001ff097424 */ /* 0x000fc800078e00ff */
[----:B------:R-:W4:Y:S01]  /*0a20*/  LDC R21, c[0x0][0x648] ;  /* 0x00019200ff157b82 */ /* 0x000f220000000800 */
[-C--:B0-----:R-:W-:Y:S02]  /*0a30*/  SHF.L.U32 R6, R11, R28.reuse, RZ ;  /* 0x0000001c0b067219 */ /* 0x081fe400000006ff */
[--C-:B------:R-:W-:Y:S02]  /*0a40*/  SHF.R.U64 R24, R32, R28, R7.reuse ;  /* 0x0000001c20187219 */ /* 0x100fe40000001207 */
[----:B------:R-:W-:Y:S02]  /*0a50*/  LOP3.LUT R13, RZ, R6, RZ, 0x33, !PT ;  /* 0x00000006ff0d7212 */ /* 0x000fe400078e33ff */
[-C--:B------:R-:W-:Y:S01]  /*0a60*/  SHF.R.U32.HI R7, RZ, R28.reuse, R7 ;  /* 0x0000001cff077219 */ /* 0x080fe20000011607 */
[----:B------:R-:W0:Y:S01]  /*0a70*/  LDC R23, c[0x0][0x638] ;  /* 0x00018e00ff177b82 */ /* 0x000e220000000800 */
[----:B------:R-:W-:Y:S01]  /*0a80*/  SHF.L.U32 R12, R9, R28, RZ ;  /* 0x0000001c090c7219 */ /* 0x000fe200000006ff */
[----:B------:R-:W-:-:S06]  /*0a90*/  IMAD.MOV.U32 R6, RZ, RZ, R24 ;  /* 0x000000ffff067224 */ /* 0x000fcc00078e0018 */
[----:B------:R-:W0:Y:S01]  /*0aa0*/  LDC R99, c[0x0][0x610] ;  /* 0x00018400ff637b82 */ /* 0x000e220000000800 */
[----:B-1-3--:R-:W-:Y:S05]  /*0ab0*/  @!P0 BRA `(.L_x_6) ;  /* 0x0000000000288947 */ /* 0x00afea0003800000 */
[----:B------:R-:W1:Y:S02]  /*0ac0*/  LDC R11, c[0x0][0x64c] ;  /* 0x00019300ff0b7b82 */ /* 0x000e640000000800 */
[----:B-1----:R-:W-:-:S05]  /*0ad0*/  IADD3 R11, P0, R24, R11, RZ ;  /* 0x0000000b180b7210 */ /* 0x002fca0007f1e0ff */
        /* <DEDUP_REMOVED lines=8> */
.L_x_6:
[----:B----4-:R-:W-:Y:S01]  /*0b60*/  SHF.R.U64 R6, R6, R21, R7 ;  /* 0x0000001506067219 */ /* 0x010fe20000001207 */
[----:B--2---:R-:W-:Y:S01]  /*0b70*/  VIADD R7, R26, 0xffffffff ;  /* 0xffffffff1a077836 */ /* 0x004fe20000000000 */
[----:B------:R-:W-:Y:S01]  /*0b80*/  LOP3.LUT R13, R32, R13, RZ, 0xc0, !PT ;  /* 0x0000000d200d7212 */ /* 0x000fe200078ec0ff */
[----:B------:R-:W-:Y:S02]  /*0b90*/  IMAD.MOV R15, RZ, RZ, -R15 ;  /* 0x000000ffff0f7224 */ /* 0x000fe400078e0a0f */
[----:B------:R-:W-:Y:S02]  /*0ba0*/  IMAD.MOV R8, RZ, RZ, -R6 ;  /* 0x000000ffff087224 */ /* 0x000fe400078e0a06 */
[----:B------:R-:W-:Y:S01]  /*0bb0*/  IMAD R13, R12, R6, R13 ;  /* 0x000000060c0d7224 */ /* 0x000fe200078e020d */
[----:B------:R-:W-:Y:S01]  /*0bc0*/  LOP3.LUT R6, R22, R7, RZ, 0xc0, !PT ;  /* 0x0000000716067212 */ /* 0x000fe200078ec0ff */
[----:B------:R-:W-:Y:S02]  /*0bd0*/  @P3 IMAD R0, R20, R15, R3 ;  /* 0x0000000f14003224 */ /* 0x000fe400078e0203 */
[----:B0-----:R-:W-:-:S02]  /*0be0*/  IMAD R3, R8, R23, R24 ;  /* 0x0000001708037224 */ /* 0x001fc400078e0218 */
[----:B------:R-:W-:Y:S02]  /*0bf0*/  IMAD R99, R13, R99, R0 ;  /* 0x000000630d637224 */ /* 0x000fe400078e0200 */
[----:B------:R-:W-:Y:S02]  /*0c00*/  IMAD R6, R3, R26, R6 ;  /* 0x0000001a03067224 */ /* 0x000fe400078e0206 */
[----:B------:R-:W-:-:S03]  /*0c10*/  IMAD.MOV.U32 R0, RZ, RZ, 0x1 ;  /* 0x00000001ff007424 */ /* 0x000fc600078e00ff */
[----:B------:R-:W-:Y:S02]  /*0c20*/  SEL R98, R6, R99, !P3 ;  /* 0x0000006306627207 */ /* 0x000fe40005800000 */
[----:B------:R-:W-:-:S07]  /*0c30*/  SEL R99, R99, R6, !P3 ;  /* 0x0000000663637207 */ /* 0x000fce0005800000 */
.L_x_4:
[----:B------:R-:W-:-:S08]  /*0c40*/  NOP ;  /* 0x0000000000007918 */ /* 0x000fd00000000000 */
[----:B------:R-:W0:Y:S02]  /*0c50*/  USETMAXREG.TRY_ALLOC.CTAPOOL UP0, 0xe8 ;  /* 0x000000e8000079c8 */ /* 0x000e240008000600 */
[----:B0-----:R-:W-:-:S13]  /*0c60*/  PLOP3.LUT P0, PT, PT, PT, UP0, 0x80, 0x0 ;  /* 0x000000000000781c */ /* 0x001fda0003f0f008 */
[----:B------:R-:W-:Y:S05]  /*0c70*/  @!P0 BRA `(.L_x_4) ;  /* 0xfffffffc00f08947 */ /* 0x000fea000383ffff */
[----:B------:R-:W-:Y:S01]  /*0c80*/  ULDC.64 UR4, c[0x0][0x598] ;  /* 0x0001660000047ab9 */ /* 0x000fe20000000a00 */
[----:B------:R-:W-:Y:S01]  /*0c90*/  ULDC.64 UR38, c[0x0][0x208] ;  /* 0x0000820000267ab9 */ /* 0x000fe20000000a00 */
[----:B------:R-:W-:-:S04]  /*0ca0*/  ISETP.NE.U32.AND P0, PT, RZ, UR4, PT ;  /* 0x00000004ff007c0c */ /* 0x000fc8000bf05070 */
[----:B------:R-:W-:-:S13]  /*0cb0*/  ISETP.NE.AND.EX P0, PT, RZ, UR5, PT, P0 ;  /* 0x00000005ff007c0c */ /* 0x000fda000bf05300 */
[----:B------:R-:W-:Y:S05]  /*0cc0*/  @!P0 BRA `(.L_x_7) ;  /* 0x00000000001c8947 */ /* 0x000fea0003800000 */
[----:B------:R-:W0:Y:S02]  /*0cd0*/  LDC.64 R6, c[0x0][0x598] ;  /* 0x00016600ff067b82 */ /* 0x000e240000000a00 */
[----:B0-----:R-:W2:Y:S02]  /*0ce0*/  LDG.E.64 R6, desc[UR38][R6.64] ;  /* 0x0000002606067981 */ /* 0x001ea4000c1e1b00 */
[----:B--2---:R-:W-:-:S04]  /*0cf0*/  ISETP.NE.U32.AND P0, PT, R6, RZ, PT ;  /* 0x000000ff0600720c */ /* 0x004fc80003f05070 */
[----:B------:R-:W-:-:S13]  /*0d00*/  ISETP.NE.AND.EX P0, PT, R7, RZ, PT, P0 ;  /* 0x000000ff0700720c */ /* 0x000fda0003f05300 */
[----:B------:R-:W-:Y:S05]  /*0d10*/  @!P0 BRA `(.L_x_7) ;  /* 0x0000000000088947 */ /* 0x000fea0003800000 */
[----:B------:R0:W5:Y:S01]  /*0d20*/  LD.E R19, desc[UR38][R6.64] ;  /* 0x0000002606137980 */ /* 0x000162000c101900 */
[----:B------:R-:W-:Y:S05]  /*0d30*/  BRA `(.L_x_8) ;  /* 0x0000000000247947 */ /* 0x000fea0003800000 */
.L_x_7:
[----:B------:R-:W-:Y:S02]  /*0d40*/  ULDC.64 UR4, c[0x0][0x588] ;  /* 0x0001620000047ab9 */ /* 0x000fe40000000a00 */
[----:B------:R-:W-:-:S04]  /*0d50*/  ISETP.NE.U32.AND P0, PT, RZ, UR4, PT ;  /* 0x00000004ff007c0c */ /* 0x000fc8000bf05070 */
[----:B------:R-:W-:-:S13]  /*0d60*/  ISETP.NE.AND.EX P0, PT, RZ, UR5, PT, P0 ;  /* 0x00000005ff007c0c */ /* 0x000fda000bf05300 */
[----:B------:R-:W-:Y:S05]  /*0d70*/  @!P0 BRA `(.L_x_9) ;  /* 0x00000000000c8947 */ /* 0x000fea0003800000 */
[----:B------:R-:W0:Y:S02]  /*0d80*/  LDC.64 R6, c[0x0][0x588] ;  /* 0x00016200ff067b82 */ /* 0x000e240000000a00 */
[----:B0-----:R1:W5:Y:S01]  /*0d90*/  LDG.E R19, desc[UR38][R6.64] ;  /* 0x0000002606137981 */ /* 0x001362000c1e1900 */
[----:B------:R-:W-:Y:S05]  /*0da0*/  BRA `(.L_x_8) ;  /* 0x0000000000087947 */ /* 0x000fea0003800000 */
.L_x_9:
[----:B------:R-:W-:Y:S02]  /*0db0*/  ULDC UR4, c[0x0][0x580] ;  /* 0x0001600000047ab9 */ /* 0x000fe40000000800 */
[----:B------:R-:W-:-:S07]  /*0dc0*/  IMAD.U32 R19, RZ, RZ, UR4 ;  /* 0x00000004ff137e24 */ /* 0x000fce000f8e00ff */
.L_x_8:
[----:B------:R-:W-:Y:S02]  /*0dd0*/  ULDC.64 UR4, c[0x0][0x5a0] ;  /* 0x0001680000047ab9 */ /* 0x000fe40000000a00 */
[----:B------:R-:W-:-:S04]  /*0de0*/  ISETP.NE.U32.AND P0, PT, RZ, UR4, PT ;  /* 0x00000004ff007c0c */ /* 0x000fc8000bf05070 */
[----:B------:R-:W-:-:S13]  /*0df0*/  ISETP.NE.AND.EX P0, PT, RZ, UR5, PT, P0 ;  /* 0x00000005ff007c0c */ /* 0x000fda000bf05300 */
[----:B------:R-:W-:Y:S05]  /*0e00*/  @!P0 BRA `(.L_x_10) ;  /* 0x00000000001c8947 */ /* 0x000fea0003800000 */
[----:B01----:R-:W0:Y:S02]  /*0e10*/  LDC.64 R6, c[0x0][0x5a0] ;  /* 0x00016800ff067b82 */ /* 0x003e240000000a00 */
[----:B0-----:R-:W2:Y:S02]  /*0e20*/  LDG.E.64 R6, desc[UR38][R6.64] ;  /* 0x0000002606067981 */ /* 0x001ea4000c1e1b00 */
[----:B--2---:R-:W-:-:S04]  /*0e30*/  ISETP.NE.U32.AND P0, PT, R6, RZ, PT ;  /* 0x000000ff0600720c */ /* 0x004fc80003f05070 */
[----:B------:R-:W-:-:S13]  /*0e40*/  ISETP.NE.AND.EX P0, PT, R7, RZ, PT, P0 ;  /* 0x000000ff0700720c */ /* 0x000fda0003f05300 */
[----:B------:R-:W-:Y:S05]  /*0e50*/  @!P0 BRA `(.L_x_10) ;  /* 0x0000000000088947 */ /* 0x000fea0003800000 */
[----:B------:R0:W5:Y:S01]  /*0e60*/  LD.E R88, desc[UR38][R6.64] ;  /* 0x0000002606587980 */ /* 0x000162000c101900 */
[----:B------:R-:W-:Y:S05]  /*0e70*/  BRA `(.L_x_11) ;  /* 0x0000000000247947 */ /* 0x000fea0003800000 */
.L_x_10:
[----:B------:R-:W-:Y:S02]  /*0e80*/  ULDC.64 UR4, c[0x0][0x590] ;  /* 0x0001640000047ab9 */ /* 0x000fe40000000a00 */
[----:B------:R-:W-:-:S04]  /*0e90*/  ISETP.NE.U32.AND P0, PT, RZ, UR4, PT ;  /* 0x00000004ff007c0c */ /* 0x000fc8000bf05070 */
[----:B------:R-:W-:-:S13]  /*0ea0*/  ISETP.NE.AND.EX P0, PT, RZ, UR5, PT, P0 ;  /* 0x00000005ff007c0c */ /* 0x000fda000bf05300 */
[----:B------:R-:W-:Y:S05]  /*0eb0*/  @!P0 BRA `(.L_x_12) ;  /* 0x00000000000c8947 */ /* 0x000fea0003800000 */
[----:B------:R-:W2:Y:S02]  /*0ec0*/  LDC.64 R88, c[0x0][0x590] ;  /* 0x00016400ff587b82 */ /* 0x000ea40000000a00 */
[----:B--2---:R2:W5:Y:S01]  /*0ed0*/  LDG.E R88, desc[UR38][R88.64] ;  /* 0x0000002658587981 */ /* 0x004562000c1e1900 */
[----:B------:R-:W-:Y:S05]  /*0ee0*/  BRA `(.L_x_11) ;  /* 0x0000000000087947 */ /* 0x000fea0003800000 */
.L_x_12:
[----:B------:R-:W-:Y:S02]  /*0ef0*/  ULDC UR4, c[0x0][0x584] ;  /* 0x0001610000047ab9 */ /* 0x000fe40000000800 */
[----:B------:R-:W-:-:S07]  /*0f00*/  IMAD.U32 R88, RZ, RZ, UR4 ;  /* 0x00000004ff587e24 */ /* 0x000fce000f8e00ff */
.L_x_11:
[----:B------:R-:W-:-:S13]  /*0f10*/  LOP3.LUT P0, RZ, R0, 0xff, RZ, 0xc0, !PT ;  /* 0x000000ff00ff7812 */ /* 0x000fda000780c0ff */
[----:B------:R-:W-:Y:S05]  /*0f20*/  @!P0 EXIT ;  /* 0x000000000000894d */ /* 0x000fea0003800000 */
[----:B------:R-:W3:Y:S01]  /*0f30*/  LDC R90, c[0x0][0x658] ;  /* 0x00019600ff5a7b82 */ /* 0x000ee20000000800 */
[----:B------:R-:W-:Y:S01]  /*0f40*/  LOP3.LUT R14, R14, 0x1, RZ, 0xc0, !PT ;  /* 0x000000010e0e7812 */ /* 0x000fe200078ec0ff */
[----:B------:R-:W-:Y:S01]  /*0f50*/  ULDC.64 UR6, c[0x0][0x288] ;  /* 0x0000a20000067ab9 */ /* 0x000fe20000000a00 */
[----:B------:R-:W-:Y:S01]  /*0f60*/  SHF.R.U32.HI R0, RZ, 0x2, R4 ;  /* 0x00000002ff007819 */ /* 0x000fe20000011604 */
[----:B------:R-:W-:Y:S01]  /*0f70*/  UIADD3 UR4, UR7, 0x7f, URZ ;  /* 0x0000007f07047890 */ /* 0x000fe2000fffe03f */
[----:B------:R-:W-:Y:S01]  /*0f80*/  SHF.R.U32.HI R5, RZ, 0x1, R5 ;  /* 0x00000001ff057819 */ /* 0x000fe20000011605 */
[----:B------:R-:W-:Y:S01]  /*0f90*/  IMAD.SHL.U32 R3, R14, 0x40, RZ ;  /* 0x000000400e037824 */ /* 0x000fe200078e00ff */
[----:B------:R-:W-:Y:S01]  /*0fa0*/  LOP3.LUT R0, R0, 0x7, RZ, 0xc0, !PT ;  /* 0x0000000700007812 */ /* 0x000fe200078ec0ff */
[----:B------:R-:W4:Y:S01]  /*0fb0*/  LDC R93, c[0x0][0x600] ;  /* 0x00018000ff5d7b82 */ /* 0x000f220000000800 */
[----:B------:R-:W-:Y:S01]  /*0fc0*/  USHF.R.S32.HI UR5, URZ, 0x1f, UR4 ;  /* 0x0000001f3f057899 */ /* 0x000fe20008011404 */
[----:B------:R-:W-:Y:S01]  /*0fd0*/  LOP3.LUT R5, R5, 0x30, RZ, 0xc0, !PT ;  /* 0x0000003005057812 */ /* 0x000fe200078ec0ff */
[----:B01----:R-:W-:Y:S01]  /*0fe0*/  IMAD.MOV.U32 R7, RZ, RZ, 0x1 ;  /* 0x00000001ff077424 */ /* 0x003fe200078e00ff */
[--C-:B------:R-:W-:Y:S01]  /*0ff0*/  LOP3.LUT R22, R3, 0x40, R0.reuse, 0xe2, !PT ;  /* 0x0000004003167812 */ /* 0x100fe200078ee200 */
[----:B------:R-:W-:Y:S01]  /*1000*/  ULEA.HI UR5, UR5, UR4, URZ, 0x7 ;  /* 0x0000000405057291 */ /* 0x000fe2000f8f383f */
[-C--:B------:R-:W-:Y:S01]  /*1010*/  IADD3 R3, RZ, -R5.reuse, -R0 ;  /* 0x80000005ff037210 */ /* 0x080fe20007ffe800 */
[----:B------:R-:W-:Y:S01]  /*1020*/  IMAD.U32 R6, RZ, RZ, UR6 ;  /* 0x00000006ff067e24 */ /* 0x000fe2000f8e00ff */
[----:B------:R-:W-:Y:S01]  /*1030*/  LOP3.LUT R22, R22, R5, RZ, 0xfc, !PT ;  /* 0x0000000516167212 */ /* 0x000fe200078efcff */
[----:B------:R-:W-:Y:S01]  /*1040*/  USHF.R.S32.HI UR43, URZ, 0x7, UR5 ;  /* 0x000000073f2b7899 */ /* 0x000fe20008011405 */
[----:B------:R-:W-:Y:S01]  /*1050*/  IMAD.MOV.U32 R5, RZ, RZ, -0x1 ;  /* 0xffffffffff057424 */ /* 0x000fe200078e00ff */
[----:B--2---:R-:W-:Y:S01]  /*1060*/  LOP3.LUT R89, R4, 0x3, RZ, 0xc0, !PT ;  /* 0x0000000304597812 */ /* 0x004fe200078ec0ff */
[----:B------:R-:W-:Y:S01]  /*1070*/  IMAD R3, R14, -0x40, R3 ;  /* 0xffffffc00e037824 */ /* 0x000fe200078e0203 */
[----:B------:R-:W-:Y:S01]  /*1080*/  UISETP.LT.AND UP0, UPT, UR43, 0x1, UPT ;  /* 0x000000012b00788c */ /* 0x000fe2000bf01270 */
[C---:B------:R-:W-:Y:S01]  /*1090*/  LOP3.LUT R92, R4.reuse, 0x80, RZ, 0xc0, !PT ;  /* 0x00000080045c7812 */ /* 0x040fe200078ec0ff */
[----:B------:R-:W-:Y:S01]  /*10a0*/  ULDC UR4, c[0x0][0x284] ;  /* 0x0000a10000047ab9 */ /* 0x000fe20000000800 */
[-C--:B---3--:R-:W-:Y:S01]  /*10b0*/  SHF.L.U32 R5, R5, R90.reuse, RZ ;  /* 0x0000005a05057219 */ /* 0x088fe200000006ff */
[----:B------:R-:W-:Y:S01]  /*10c0*/  USEL UR44, UR43, 0x1, UP0 ;  /* 0x000000012b2c7887 */ /* 0x000fe20008000000 */
[----:B------:R-:W-:Y:S01]  /*10d0*/  IMAD R89, R89, -0x2, R6 ;  /* 0xfffffffe59597824 */ /* 0x000fe200078e0206 */
[----:B------:R-:W-:Y:S01]  /*10e0*/  SHF.L.U32 R90, R7, R90, RZ ;  /* 0x0000005a075a7219 */ /* 0x000fe200000006ff */
[----:B------:R-:W-:Y:S01]  /*10f0*/  IMAD.SHL.U32 R91, R4, 0x2, RZ ;  /* 0x00000002045b7824 */ /* 0x000fe200078e00ff */
[----:B------:R-:W-:Y:S01]  /*1100*/  SHF.R.U32.HI R92, RZ, 0x7, R92 ;  /* 0x00000007ff5c7819 */ /* 0x000fe2000001165c */
[----:B------:R-:W-:Y:S01]  /*1110*/  VIADD R95, R3, UR4 ;  /* 0x00000004035f7c36 */ /* 0x000fe20008000000 */
[----:B------:R-:W-:Y:S01]  /*1120*/  LOP3.LUT R94, RZ, R5, RZ, 0x33, !PT ;  /* 0x00000005ff5e7212 */ /* 0x000fe200078e33ff */
[----:B----4-:R-:W-:Y:S01]  /*1130*/  VIADD R93, R93, 0xffffffff ;  /* 0xffffffff5d5d7836 */ /* 0x010fe20000000000 */
[----:B------:R-:W-:Y:S01]  /*1140*/  UIADD3 UR44, UR43, -UR44, URZ ;  /* 0x8000002c2b2c7290 */ /* 0x000fe2000fffe03f */
[----:B------:R-:W-:Y:S01]  /*1150*/  IMAD.MOV.U32 R23, RZ, RZ, RZ ;  /* 0x000000ffff177224 */ /* 0x000fe200078e00ff */
[----:B------:R-:W-:Y:S01]  /*1160*/  UMOV UR40, URZ ;  /* 0x0000003f00287c82 */ /* 0x000fe20008000000 */
[----:B------:R-:W-:-:S09]  /*1170*/  UMOV UR41, URZ ;  /* 0x0000003f00297c82 */ /* 0x000fd20008000000 */
.L_x_162:
[----:B0-----:R-:W0:Y:S01]  /*1180*/  SHFL.IDX PT, R0, R92, RZ, 0x1f ;  /* 0x00001fff5c007589 */ /* 0x001e2200000e0000 */
[----:B-1----:R-:W1:Y:S01]  /*1190*/  S2UR UR7, SR_CgaCtaId ;  /* 0x00000000000779c3 */ /* 0x002e620000008800 */
[----:B------:R-:W-:Y:S01]  /*11a0*/  UMOV UR6, 0x400 ;  /* 0x0000040000067882 */ /* 0x000fe20000000000 */
[----:B0-----:R-:W-:Y:S01]  /*11b0*/  R2UR UR4, R0 ;  /* 0x00000000000472ca */ /* 0x001fe200000e0000 */
[----:B-1----:R-:W-:-:S12]  /*11c0*/  ULEA UR6, UR7, UR6, 0x18 ;  /* 0x0000000607067291 */ /* 0x002fd8000f8ec03f */
[----:B------:R-:W-:-:S04]  /*11d0*/  ULEA.HI UR5, UR4, UR4, URZ, 0x1 ;  /* 0x0000000404057291 */ /* 0x000fc8000f8f083f */
[----:B------:R-:W-:-:S04]  /*11e0*/  ULOP3.LUT UR5, UR5, 0x7fffe, URZ, 0xc0, !UPT ;  /* 0x0007fffe05057892 */ /* 0x000fc8000f8ec03f */
[----:B------:R-:W-:-:S03]  /*11f0*/  UIADD3 UR5, UR4, -UR5, URZ ;  /* 0x8000000504057290 */ /* 0x000fc6000fffe03f */
[----:B------:R-:W-:Y:S01]  /*1200*/  ULDC UR4, c[0x0][0x28c] ;  /* 0x0000a30000047ab9 */ /* 0x000fe20000000800 */
[----:B------:R-:W-:Y:S01]  /*1210*/  ULEA UR5, UR5, UR6, 0xd ;  /* 0x0000000605057291 */ /* 0x000fe2000f8e683f */
[----:B------:R-:W-:-:S03]  /*1220*/  ISETP.LT.AND P0, PT, RZ, UR4, PT ;  /* 0x00000004ff007c0c */ /* 0x000fc6000bf01270 */
[----:B------:R-:W-:-:S04]  /*1230*/  UIADD3 UR5, UR5, 0x100, URZ ;  /* 0x0000010005057890 */ /* 0x000fc8000fffe03f */
[----:B------:R-:W-:-:S04]  /*1240*/  USHF.R.U32.HI UR5, URZ, 0x4, UR5 ;  /* 0x000000043f057899 */ /* 0x000fc80008011605 */
[----:B------:R-:W-:-:S04]  /*1250*/  ULOP3.LUT UR5, UR5, 0x3fff, URZ, 0xc0, !UPT ;  /* 0x00003fff05057892 */ /* 0x000fc8000f8ec03f */
[----:B------:R-:W-:Y:S01]  /*1260*/  ULOP3.LUT UR45, UR5, 0x10000, URZ, 0xfc, !UPT ;  /* 0x00010000052d7892 */ /* 0x000fe2000f8efc3f */
[----:B----4-:R-:W-:Y:S11]  /*1270*/  @P0 BRA `(.L_x_13) ;  /* 0x0000000000400947 */ /* 0x010ff60003800000 */
[----:B------:R-:W-:Y:S01]  /*1280*/  MOV R0, 0x0 ;  /* 0x0000000000007802 */ /* 0x000fe20000000f00 */
[----:B------:R-:W-:Y:S01]  /*1290*/  ULDC.64 UR4, c[0x4][0x68] ;  /* 0x01001a0000047ab9 */ /* 0x000fe20000000a00 */
[----:B------:R-:W-:Y:S01]  /*12a0*/  ULDC.64 UR6, c[0x4][0x8] ;  /* 0x0100020000067ab9 */ /* 0x000fe20000000a00 */
[----:B------:R-:W-:Y:S01]  /*12b0*/  IMAD.U32 R4, RZ, RZ, UR4 ;  /* 0x00000004ff047e24 */ /* 0x000fe2000f8e00ff */
[----:B------:R0:W1:Y:S01]  /*12c0*/  LDC.64 R14, c[0x4][R0] ;  /* 0x01000000000e7b82 */ /* 0x0000620000000a00 */
[----:B------:R-:W-:Y:S01]  /*12d0*/  IMAD.U32 R5, RZ, RZ, UR5 ;  /* 0x00000005ff057e24 */ /* 0x000fe2000f8e00ff */
[----:B------:R-:W-:Y:S01]  /*12e0*/  ULDC.64 UR4, c[0x4][0x70] ;  /* 0x01001c0000047ab9 */ /* 0x000fe20000000a00 */
[----:B------:R-:W-:Y:S02]  /*12f0*/  IMAD.U32 R10, RZ, RZ, UR6 ;  /* 0x00000006ff0a7e24 */ /* 0x000fe4000f8e00ff */
[----:B------:R-:W-:Y:S02]  /*1300*/  IMAD.U32 R6, RZ, RZ, UR4 ;  /* 0x00000004ff067e24 */ /* 0x000fe4000f8e00ff */
[----:B------:R-:W-:-:S02]  /*1310*/  IMAD.U32 R7, RZ, RZ, UR5 ;  /* 0x00000005ff077e24 */ /* 0x000fc4000f8e00ff */
[----:B------:R-:W-:Y:S02]  /*1320*/  IMAD.U32 R11, RZ, RZ, UR7 ;  /* 0x00000007ff0b7e24 */ /* 0x000fe4000f8e00ff */
[----:B------:R-:W-:Y:S02]  /*1330*/  IMAD.MOV.U32 R8, RZ, RZ, 0x1e1 ;  /* 0x000001e1ff087424 */ /* 0x000fe400078e00ff */
[----:B------:R-:W-:Y:S02]  /*1340*/  IMAD.MOV.U32 R12, RZ, RZ, 0x1 ;  /* 0x00000001ff0c7424 */ /* 0x000fe400078e00ff */
[----:B0-----:R-:W-:-:S07]  /*1350*/  IMAD.MOV.U32 R13, RZ, RZ, RZ ;  /* 0x000000ffff0d7224 */ /* 0x001fce00078e00ff */
[----:B------:R-:W-:-:S07]  /*1360*/  LEPC R20, `(.L_x_13) ;  /* 0x000000001014794e */ /* 0x000fce0000000000 */
[----:B-1---5:R-:W-:Y:S05]  /*1370*/  CALL.ABS.NOINC R14 ;  /* 0x000000000e007343 */ /* 0x022fea0003c00000 */
.L_x_13:
[----:B------:R-:W-:-:S04]  /*1380*/  LOP3.LUT R0, R18, 0x1, RZ, 0xfc, !PT ;  /* 0x0000000112007812 */ /* 0x000fc800078efcff */
[----:B------:R-:W-:-:S13]  /*1390*/  ISETP.NE.AND P0, PT, R0, 0x3, PT ;  /* 0x000000030000780c */ /* 0x000fda0003f05270 */
[----:B------:R-:W-:Y:S05]  /*13a0*/  @!P0 BRA `(.L_x_14) ;  /* 0x0000000000048947 */ /* 0x000fea0003800000 */
[----:B------:R-:W-:Y:S01]  /*13b0*/  BPT.TRAP 0x1 ;  /* 0x000000040000795c */ /* 0x000fe20000300000 */
.L_x_14:
[----:B------:R-:W0:Y:S01]  /*13c0*/  S2UR UR5, SR_CgaCtaId ;  /* 0x00000000000579c3 */ /* 0x000e220000008800 */
[----:B------:R-:W-:Y:S01]  /*13d0*/  UMOV UR4, 0x400 ;  /* 0x0000040000047882 */ /* 0x000fe20000000000 */
[----:B------:R-:W-:Y:S02]  /*13e0*/  IMAD.U32 R0, RZ, RZ, UR40 ;  /* 0x00000028ff007e24 */ /* 0x000fe4000f8e00ff */
[----:B------:R-:W-:-:S03]  /*13f0*/  IMAD.U32 R3, RZ, RZ, UR41 ;  /* 0x00000029ff037e24 */ /* 0x000fc6000f8e00ff */
[----:B------:R-:W-:Y:S01]  /*1400*/  SHF.L.U32 R0, R0, 0x1f, RZ ;  /* 0x0000001f00007819 */ /* 0x000fe200000006ff */
[----:B0-----:R-:W-:-:S06]  /*1410*/  ULEA UR4, UR5, UR4, 0x18 ;  /* 0x0000000405047291 */ /* 0x001fcc000f8ec03f */
[----:B------:R-:W-:-:S04]  /*1420*/  IMAD.U32 R6, RZ, RZ, UR4 ;  /* 0x00000004ff067e24 */ /* 0x000fc8000f8e00ff */
[----:B------:R-:W-:-:S04]  /*1430*/  IMAD R3, R3, 0x8, R6 ;  /* 0x0000000803037824 */ /* 0x000fc800078e0206 */
[----:B------:R0:W1:Y:S01]  /*1440*/  SYNCS.PHASECHK.TRANS64.TRYWAIT P1, [R3+URZ], R0 ;  /* 0x00000000030075a7 */ /* 0x000062000802017f */
[----:B------:R-:W-:Y:S05]  /*1450*/  @!P0 BRA `(.L_x_15) ;  /* 0x0000000000048947 */ /* 0x000fea0003800000 */
[----:B------:R-:W-:Y:S01]  /*1460*/  BPT.TRAP 0x1 ;  /* 0x000000040000795c */ /* 0x000fe20000300000 */
.L_x_15:
[----:B------:R-:W-:-:S05]  /*1470*/  IMAD.U32 R4, RZ, RZ, UR44 ;  /* 0x0000002cff047e24 */ /* 0x000fca000f8e00ff */
[----:B------:R-:W-:Y:S01]  /*1480*/  ISETP.GE.AND P2, PT, R4, 0x1, PT ;  /* 0x000000010400780c */ /* 0x000fe20003f46270 */
[----:B-1----:R-:W-:-:S12]  /*1490*/  @P1 BRA `(.L_x_16) ;  /* 0x0000000000081947 */ /* 0x002fd80003800000 */
[----:B------:R-:W1:Y:S02]  /*14a0*/  SYNCS.PHASECHK.TRANS64.TRYWAIT P1, [R3+URZ], R0 ;  /* 0x00000000030075a7 */ /* 0x000e64000802017f */
[----:B-1----:R-:W-:Y:S05]  /*14b0*/  @!P1 BRA `(.L_x_17) ;  /* 0x0000005400f89947 */ /* 0x002fea0003800000 */
.L_x_16:
[----:B------:R-:W-:Y:S05]  /*14c0*/  WARPSYNC.ALL ;  /* 0x0000000000007948 */ /* 0x000fea0003800000 */
[----:B------:R-:W-:Y:S01]  /*14d0*/  R2UR UR4, R6 ;  /* 0x00000000060472ca */ /* 0x000fe200000e0000 */
[----:B------:R-:W-:Y:S01]  /*14e0*/  ULEA UR5, UR41, UR45, 0xa ;  /* 0x0000002d29057291 */ /* 0x000fe2000f8e503f */
[----:B------:R-:W-:Y:S01]  /*14f0*/  WARPGROUP.ARRIVE ;  /* 0x00000000000079c5 */ /* 0x000fe20000000000 */
[----:B------:R-:W-:Y:S01]  /*1500*/  UMOV UR9, 0x40000040 ;  /* 0x4000004000097882 */ /* 0x000fe20000000000 */
[----:B------:R-:W-:-:S04]  /*1510*/  UMOV UR11, 0x40000040 ;  /* 0x40000040000b7882 */ /* 0x000fc80000000000 */
[----:B------:R-:W-:-:S05]  /*1520*/  UMOV UR8, UR5 ;  /* 0x0000000500087c82 */ /* 0x000fca0008000000 */
[----:B------:R-:W-:-:S04]  /*1530*/  UIADD3 UR4, UR4, 0x10100, URZ ;  /* 0x0001010004047890 */ /* 0x000fc8000fffe03f */
[----:B------:R-:W-:-:S04]  /*1540*/  USHF.R.U32.HI UR4, URZ, 0x4, UR4 ;  /* 0x000000043f047899 */ /* 0x000fc80008011604 */
[----:B------:R-:W-:-:S04]  /*1550*/  ULOP3.LUT UR4, UR4, 0x3fff, URZ, 0xc0, !UPT ;  /* 0x00003fff04047892 */ /* 0x000fc8000f8ec03f */
[----:B------:R-:W-:-:S04]  /*1560*/  ULOP3.LUT UR4, UR4, 0x10000, URZ, 0xfc, !UPT ;  /* 0x0001000004047892 */ /* 0x000fc8000f8efc3f */
[----:B------:R-:W-:-:S07]  /*1570*/  ULEA UR6, UR41, UR4, 0xa ;  /* 0x0000000429067291 */ /* 0x000fce000f8e503f */
[----:B------:R-:W-:Y:S02]  /*1580*/  UMOV UR10, UR6 ;  /* 0x00000006000a7c82 */ /* 0x000fe40008000000 */
[----:B------:R-:W-:Y:S01]  /*1590*/  IGMMA.64x128x32.S8.S8 R24, gdesc[UR8], RZ, !UPT, gsb0 ;  /* 0x03600000081879f1 */ /* 0x000fe2000c0410ff */
[----:B------:R-:W-:Y:S02]  /*15a0*/  UIADD3 UR8, UR5, 0x2, URZ ;  /* 0x0000000205087890 */ /* 0x000fe4000fffe03f */
[----:B------:R-:W-:Y:S01]  /*15b0*/  UIADD3 UR10, UR6, 0x2, URZ ;  /* 0x00000002060a7890 */ /* 0x000fe2000fffe03f */
[----:B------:R-:W-:Y:S01]  /*15c0*/  UMOV UR9, 0x40000040 ;  /* 0x4000004000097882 */ /* 0x000fe20000000000 */
[----:B------:R-:W-:Y:S01]  /*15d0*/  UMOV UR11, 0x40000040 ;  /* 0x40000040000b7882 */ /* 0x000fe20000000000 */
[----:B------:R-:W-:Y:S02]  /*15e0*/  WARPGROUP.DEPBAR.LE gsb0, 0x0 ;  /* 0x00008000000079c5 */ /* 0x000fe40000010000 */
[----:B------:R-:W-:-:S06]  /*15f0*/  WARPGROUP.ARRIVE ;  /* 0x00000000000079c5 */ /* 0x000fcc0000000000 */
[----:B------:R-:W-:Y:S01]  /*1600*/  IGMMA.64x128x32.S8.S8 R24, gdesc[UR8], R24, gsb0 ;  /* 0x03600000081879f1 */ /* 0x000fe20008041018 */
        /* <DEDUP_REMOVED lines=13> */
[----:B------:R-:W-:Y:S03]  /*16e0*/  IGMMA.64x128x32.S8.S8 R24, gdesc[UR8], R24, gsb0 ;  /* 0x03600000081879f1 */ /* 0x000fe60008041018 */
[----:B------:R-:W-:Y:S02]  /*16f0*/  WARPGROUP.DEPBAR.LE gsb0, 0x0 ;  /* 0x00008000000079c5 */ /* 0x000fe40000010000 */
[----:B------:R-:W-:Y:S05]  /*1700*/  @!P2 BRA `(.L_x_18) ;  /* 0x000000040024a947 */ /* 0x000fea0003800000 */
[----:B------:R-:W-:Y:S01]  /*1710*/  UIADD3 UR5, UR41, 0x1, URZ ;  /* 0x0000000129057890 */ /* 0x000fe2000fffe03f */
[----:B01----:R-:W-:Y:S02]  /*1720*/  IMAD.U32 R0, RZ, RZ, UR44 ;  /* 0x0000002cff007e24 */ /* 0x003fe4000f8e00ff */
[----:B------:R-:W-:Y:S01]  /*1730*/  IMAD.U32 R3, RZ, RZ, UR41 ;  /* 0x00000029ff037e24 */ /* 0x000fe2000f8e00ff */
[----:B------:R-:W-:-:S04]  /*1740*/  UISETP.NE.AND UP0, UPT, UR5, 0x4, UPT ;  /* 0x000000040500788c */ /* 0x000fc8000bf05270 */
[----:B------:R-:W-:Y:S02]  /*1750*/  USEL UR6, URZ, 0x1, UP0 ;  /* 0x000000013f067887 */ /* 0x000fe40008000000 */
[----:B------:R-:W-:Y:S02]  /*1760*/  USEL UR5, UR5, URZ, UP0 ;  /* 0x0000003f05057287 */ /* 0x000fe40008000000 */
[----:B------:R-:W-:-:S06]  /*1770*/  ULOP3.LUT UR6, UR40, UR6, URZ, 0x3c, !UPT ;  /* 0x0000000628067292 */ /* 0x000fcc000f8e3c3f */
[----:B------:R-:W-:-:S07]  /*1780*/  IMAD.U32 R7, RZ, RZ, UR6 ;  /* 0x00000006ff077e24 */ /* 0x000fce000f8e00ff */
.L_x_25:
[----:B0-----:R-:W-:Y:S05]  /*1790*/  @!P0 BRA `(.L_x_19) ;  /* 0x0000000000048947 */ /* 0x001fea0003800000 */
[----:B------:R-:W-:Y:S01]  /*17a0*/  BPT.TRAP 0x1 ;  /* 0x000000040000795c */ /* 0x000fe20000300000 */
.L_x_19:
[----:B------:R-:W0:Y:S01]  /*17b0*/  S2UR UR7, SR_CgaCtaId ;  /* 0x00000000000779c3 */ /* 0x000e220000008800 */
[----:B------:R-:W-:Y:S01]  /*17c0*/  UMOV UR6, 0x400 ;  /* 0x0000040000067882 */ /* 0x000fe20000000000 */
[----:B------:R-:W-:Y:S01]  /*17d0*/  IMAD.U32 R5, RZ, RZ, UR5 ;  /* 0x00000005ff057e24 */ /* 0x000fe2000f8e00ff */
[----:B------:R-:W-:Y:S01]  /*17e0*/  SHF.L.U32 R4, R7, 0x1f, RZ ;  /* 0x0000001f07047819 */ /* 0x000fe200000006ff */
[----:B0-----:R-:W-:-:S06]  /*17f0*/  ULEA UR6, UR7, UR6, 0x18 ;  /* 0x0000000607067291 */ /* 0x001fcc000f8ec03f */
[----:B------:R-:W-:-:S04]  /*1800*/  IMAD.U32 R6, RZ, RZ, UR6 ;  /* 0x00000006ff067e24 */ /* 0x000fc8000f8e00ff */
[----:B------:R-:W-:-:S04]  /*1810*/  IMAD R5, R5, 0x8, R6 ;  /* 0x0000000805057824 */ /* 0x000fc800078e0206 */
[----:B------:R0:W1:Y:S01]  /*1820*/  SYNCS.PHASECHK.TRANS64.TRYWAIT P1, [R5+URZ], R4 ;  /* 0x00000004050075a7 */ /* 0x000062000802017f */
[----:B------:R-:W-:Y:S05]  /*1830*/  @!P0 BRA `(.L_x_20) ;  /* 0x0000000000048947 */ /* 0x000fea0003800000 */
[----:B------:R-:W-:Y:S01]  /*1840*/  BPT.TRAP 0x1 ;  /* 0x000000040000795c */ /* 0x000fe20000300000 */
.L_x_20:
[----:B-1----:R-:W-:Y:S05]  /*1850*/  @P1 BRA `(.L_x_21) ;  /* 0x0000000000081947 */ /* 0x002fea0003800000 */
[----:B------:R-:W1:Y:S02]  /*1860*/  SYNCS.PHASECHK.TRANS64.TRYWAIT P1, [R5+URZ], R4 ;  /* 0x00000004050075a7 */ /* 0x000e64000802017f */
[----:B-1----:R-:W-:Y:S05]  /*1870*/  @!P1 BRA `(.L_x_22) ;  /* 0x00000054001c9947 */ /* 0x002fea0003800000 */
.L_x_21:
[----:B------:R-:W-:Y:S01]  /*1880*/  ULEA UR6, UR5, UR45, 0xa ;  /* 0x0000002d05067291 */ /* 0x000fe2000f8e503f */
[----:B------:R-:W-:Y:S01]  /*1890*/  WARPGROUP.ARRIVE ;  /* 0x00000000000079c5 */ /* 0x000fe20000000000 */
[----:B------:R-:W-:Y:S01]  /*18a0*/  ULEA UR7, UR5, UR4, 0xa ;  /* 0x0000000405077291 */ /* 0x000fe2000f8e503f */
[----:B------:R-:W-:Y:S01]  /*18b0*/  UMOV UR9, 0x40000040 ;  /* 0x4000004000097882 */ /* 0x000fe20000000000 */
[----:B------:R-:W-:-:S03]  /*18c0*/  UMOV UR11, 0x40000040 ;  /* 0x40000040000b7882 */ /* 0x000fc60000000000 */
[----:B------:R-:W-:Y:S02]  /*18d0*/  UMOV UR8, UR6 ;  /* 0x0000000600087c82 */ /* 0x000fe40008000000 */
[----:B------:R-:W-:Y:S02]  /*18e0*/  UMOV UR10, UR7 ;  /* 0x00000007000a7c82 */ /* 0x000fe40008000000 */
[----:B------:R-:W-:Y:S01]  /*18f0*/  IGMMA.64x128x32.S8.S8 R24, gdesc[UR8], R24, gsb0 ;  /* 0x03600000081879f1 */ /* 0x000fe20008041018 */
[----:B------:R-:W-:Y:S02]  /*1900*/  UIADD3 UR8, UR6, 0x2, URZ ;  /* 0x0000000206087890 */ /* 0x000fe4000fffe03f */
[----:B------:R-:W-:Y:S01]  /*1910*/  UIADD3 UR10, UR7, 0x2, URZ ;  /* 0x00000002070a7890 */ /* 0x000fe2000fffe03f */
[----:B------:R-:W-:Y:S01]  /*1920*/  UMOV UR9, 0x40000040 ;  /* 0x4000004000097882 */ /* 0x000fe20000000000 */
[----:B------:R-:W-:Y:S01]  /*1930*/  UMOV UR11, 0x40000040 ;  /* 0x40000040000b7882 */ /* 0x000fe20000000000 */
[----:B------:R-:W-:-:S02]  /*1940*/  WARPGROUP.DEPBAR.LE gsb0, 0x0 ;  /* 0x00008000000079c5 */ /* 0x000fc40000010000 */
        /* <DEDUP_REMOVED lines=18> */
[----:B------:R-:W-:Y:S01]  /*1a70*/  BPT.TRAP 0x1 ;  /* 0x000000040000795c */ /* 0x000fe20000300000 */
.L_x_23:
[----:B01----:R-:W-:Y:S01]  /*1a80*/  IMAD R4, R3, 0x8, R6 ;  /* 0x0000000803047824 */ /* 0x003fe200078e0206 */
[----:B------:R-:W-:-:S03]  /*1a90*/  ISETP.GT.U32.AND P1, PT, R18, 0x1, PT ;  /* 0x000000011200780c */ /* 0x000fc60003f24070 */
[----:B------:R-:W-:-:S05]  /*1aa0*/  VIADD R4, R4, 0x20 ;  /* 0x0000002004047836 */ /* 0x000fca0000000000 */
[----:B------:R-:W-:-:S04]  /*1ab0*/  PRMT R4, RZ, 0x654, R4 ;  /* 0x00000654ff047816 */ /* 0x000fc80000000004 */
[----:B------:R0:W-:Y:S01]  /*1ac0*/  SYNCS.ARRIVE.TRANS64.RED.A1T0 RZ, [R4+URZ], RZ ;  /* 0x000000ff04ff79a7 */ /* 0x0001e2000810043f */
[----:B------:R-:W-:Y:S05]  /*1ad0*/  @P1 BRA `(.L_x_24) ;  /* 0x0000000000041947 */ /* 0x000fea0003800000 */
[----:B------:R-:W-:Y:S01]  /*1ae0*/  BPT.TRAP 0x1 ;  /* 0x000000040000795c */ /* 0x000fe20000300000 */
.L_x_24:
[----:B------:R-:W-:Y:S01]  /*1af0*/  UIADD3 UR5, UR5, 0x1, URZ ;  /* 0x0000000105057890 */ /* 0x000fe2000fffe03f */
[C---:B------:R-:W-:Y:S01]  /*1b00*/  ISETP.GT.AND P2, PT, R0.reuse, 0x1, PT ;  /* 0x000000010000780c */ /* 0x040fe20003f44270 */
[----:B------:R-:W-:Y:S02]  /*1b10*/  VIADD R3, R3, 0x1 ;  /* 0x0000000103037836 */ /* 0x000fe40000000000 */
[----:B------:R-:W-:Y:S01]  /*1b20*/  UISETP.NE.AND UP0, UPT, UR5, 0x4, UPT ;  /* 0x000000040500788c */ /* 0x000fe2000bf05270 */
[----:B------:R-:W-:Y:S02]  /*1b30*/  VIADD R0, R0, 0xffffffff ;  /* 0xffffffff00007836 */ /* 0x000fe40000000000 */
[C---:B------:R-:W-:Y:S01]  /*1b40*/  ISETP.NE.AND P1, PT, R3.reuse, 0x4, PT ;  /* 0x000000040300780c */ /* 0x040fe20003f25270 */
[----:B------:R-:W-:Y:S02]  /*1b50*/  USEL UR6, URZ, 0x1, UP0 ;  /* 0x000000013f067887 */ /* 0x000fe40008000000 */
[----:B------:R-:W-:Y:S01]  /*1b60*/  USEL UR5, UR5, URZ, UP0 ;  /* 0x0000003f05057287 */ /* 0x000fe20008000000 */
[----:B------:R-:W-:-:S03]  /*1b70*/  SEL R3, R3, RZ, P1 ;  /* 0x000000ff03037207 */ /* 0x000fc60000800000 */
[----:B------:R-:W-:Y:S01]  /*1b80*/  LOP3.LUT R7, R7, UR6, RZ, 0x3c, !PT ;  /* 0x0000000607077c12 */ /* 0x000fe2000f8e3cff */
[----:B------:R-:W-:Y:S07]  /*1b90*/  @P2 BRA `(.L_x_25) ;  /* 0xfffffff800fc2947 */ /* 0x000fee000383ffff */
.L_x_18:
[----:B01----:R-:W0:Y:S02]  /*1ba0*/  LDC R0, c[0x0][0x28c] ;  /* 0x0000a300ff007b82 */ /* 0x003e240000000800 */
[----:B0-----:R-:W-:-:S13]  /*1bb0*/  ISETP.GE.AND P1, PT, R0, 0x1, PT ;  /* 0x000000010000780c */ /* 0x001fda0003f26270 */
[----:B------:R-:W-:Y:S05]  /*1bc0*/  @!P1 BRA `(.L_x_26) ;  /* 0x0000000000309947 */ /* 0x000fea0003800000 */
[----:B------:R-:W-:Y:S05]  /*1bd0*/  @!P0 BRA `(.L_x_27) ;  /* 0x0000000000048947 */ /* 0x000fea0003800000 */
[----:B------:R-:W-:Y:S01]  /*1be0*/  BPT.TRAP 0x1 ;  /* 0x000000040000795c */ /* 0x000fe20000300000 */
.L_x_27:
[----:B------:R-:W-:Y:S01]  /*1bf0*/  UIADD3 UR4, UR44, UR41, URZ ;  /* 0x000000292c047290 */ /* 0x000fe2000fffe03f */
[----:B------:R-:W-:-:S03]  /*1c00*/  ISETP.GT.U32.AND P0, PT, R18, 0x1, PT ;  /* 0x000000011200780c */ /* 0x000fc60003f04070 */
[----:B------:R-:W-:-:S04]  /*1c10*/  USHF.L.U32 UR4, UR4, 0x3, URZ ;  /* 0x0000000304047899 */ /* 0x000fc8000800063f */
[----:B------:R-:W-:-:S06]  /*1c20*/  ULOP3.LUT UR4, UR4, 0x18, URZ, 0xc0, !UPT ;  /* 0x0000001804047892 */ /* 0x000fcc000f8ec03f */
[----:B------:R-:W-:-:S05]  /*1c30*/  IMAD.U32 R3, RZ, RZ, UR4 ;  /* 0x00000004ff037e24 */ /* 0x000fca000f8e00ff */
[----:B------:R-:W-:-:S04]  /*1c40*/  IADD3 R0, R6, 0x20, R3 ;  /* 0x0000002006007810 */ /* 0x000fc80007ffe003 */
[----:B------:R-:W-:-:S04]  /*1c50*/  PRMT R0, RZ, 0x654, R0 ;  /* 0x00000654ff007816 */ /* 0x000fc80000000000 */
[----:B------:R0:W-:Y:S01]  /*1c60*/  SYNCS.ARRIVE.TRANS64.RED.A1T0 RZ, [R0+URZ], RZ ;  /* 0x000000ff00ff79a7 */ /* 0x0001e2000810043f */
[----:B------:R-:W-:Y:S05]  /*1c70*/  @P0 BRA `(.L_x_26) ;  /* 0x0000000000040947 */ /* 0x000fea0003800000 */
[----:B------:R-:W-:Y:S01]  /*1c80*/  BPT.TRAP 0x1 ;  /* 0x000000040000795c */ /* 0x000fe20000300000 */
.L_x_26:
[----:B------:R-:W-:Y:S01]  /*1c90*/  IMAD.SHL.U32 R98, R98, 0x80, RZ ;  /* 0x0000008062627824 */ /* 0x000fe200078e00ff */
[----:B------:R-:W-:Y:S01]  /*1ca0*/  ULDC UR4, c[0x0][0x288] ;  /* 0x0000a20000047ab9 */ /* 0x000fe20000000800 */
[----:B------:R-:W-:Y:S02]  /*1cb0*/  IMAD.SHL.U32 R10, R99, 0x80, RZ ;  /* 0x00000080630a7824 */ /* 0x000fe400078e00ff */
[----:B0-----:R-:W-:Y:S01]  /*1cc0*/  IMAD.MOV.U32 R0, RZ, RZ, -0x1 ;  /* 0xffffffffff007424 */ /* 0x001fe200078e00ff */
[----:B------:R-:W-:Y:S01]  /*1cd0*/  ISETP.GE.AND P0, PT, R98, UR4, PT ;  /* 0x0000000462007c0c */ /* 0x000fe2000bf06270 */
[----:B------:R-:W-:-:S03]  /*1ce0*/  ULDC UR4, c[0x0][0x284] ;  /* 0x0000a10000047ab9 */ /* 0x000fc60000000800 */
[----:B------:R-:W-:-:S13]  /*1cf0*/  ISETP.GE.OR P0, PT, R10, UR4, P0 ;  /* 0x000000040a007c0c */ /* 0x000fda0008706670 */
[----:B------:R-:W-:Y:S05]  /*1d00*/  @P0 BRA `(.L_x_28) ;  /* 0x0000003000c80947 */ /* 0x000fea0003800000 */
[----:B------:R-:W0:Y:S01]  /*1d10*/  LDC.64 R12, c[0x0][0x5c8] ;  /* 0x00017200ff0c7b82 */ /* 0x000e220000000a00 */
[----:B------:R-:W-:Y:S01]  /*1d20*/  SHF.R.S32.HI R11, RZ, 0x1f, R97 ;  /* 0x0000001fff0b7819 */ /* 0x000fe20000011461 */
[----:B------:R-:W-:Y:S01]  /*1d30*/  ULDC.64 UR4, c[0x0][0x5d0] ;  /* 0x0001740000047ab9 */ /* 0x000fe20000000a00 */
[----:B------:R-:W-:Y:S01]  /*1d40*/  LOP3.LUT R8, R98, 0x6, R91, 0xf8, !PT ;  /* 0x0000000662087812 */ /* 0x000fe200078ef85b */
[----:B------:R-:W-:Y:S01]  /*1d50*/  IMAD.WIDE R14, R99, 0x80, R22 ;  /* 0x00000080630e7825 */ /* 0x000fe200078e0216 */
[----:B------:R-:W-:Y:S02]  /*1d60*/  BSSY B0, `(.L_x_28) ;  /* 0x000032c000007945 */ /* 0x000fe40003800000 */
[----:B------:R-:W-:Y:S01]  /*1d70*/  SHF.R.S32.HI R9, RZ, 0x1f, R8 ;  /* 0x0000001fff097819 */ /* 0x000fe20000011408 */
[----:B------:R-:W-:Y:S02]  /*1d80*/  IMAD R4, R11, UR4, RZ ;  /* 0x000000040b047c24 */ /* 0x000fe4000f8e02ff */
[----:B------:R-:W-:-:S02]  /*1d90*/  IMAD.IADD R102, R95, 0x1, -R10 ;  /* 0x000000015f667824 */ /* 0x000fc400078e0a0a */
[C---:B------:R-:W-:Y:S02]  /*1da0*/  IMAD R3, R97.reuse, UR5, R4 ;  /* 0x0000000561037c24 */ /* 0x040fe4000f8e0204 */
[----:B------:R-:W-:Y:S01]  /*1db0*/  IMAD.WIDE.U32 R4, R97, UR4, R8 ;  /* 0x0000000461047c25 */ /* 0x000fe2000f8e0008 */
[----:B------:R-:W-:-:S03]  /*1dc0*/  ULDC.64 UR4, c[0x0][0x5c0] ;  /* 0x0001700000047ab9 */ /* 0x000fc60000000a00 */
[----:B------:R-:W-:Y:S02]  /*1dd0*/  IMAD.IADD R5, R5, 0x1, R3 ;  /* 0x0000000105057824 */ /* 0x000fe400078e0203 */
[-C--:B0-----:R-:W-:Y:S02]  /*1de0*/  IMAD R3, R15, R12.reuse, RZ ;  /* 0x0000000c0f037224 */ /* 0x081fe400078e02ff */
[----:B------:R-:W-:-:S04]  /*1df0*/  IMAD.WIDE.U32 R4, R14, R12, R4 ;  /* 0x0000000c0e047225 */ /* 0x000fc800078e0004 */
[----:B------:R-:W-:Y:S01]  /*1e00*/  IMAD R3, R14, R13, R3 ;  /* 0x0000000d0e037224 */ /* 0x000fe200078e0203 */
[----:B------:R-:W-:-:S04]  /*1e10*/  IADD3 R4, P0, R4, UR4, RZ ;  /* 0x0000000404047c10 */ /* 0x000fc8000ff1e0ff */
[----:B------:R-:W-:Y:S01]  /*1e20*/  IADD3.X R5, R5, UR5, R3, P0, !PT ;  /* 0x0000000505057c10 */ /* 0x000fe200087fe403 */
[----:B------:R-:W-:Y:S01]  /*1e30*/  IMAD.IADD R3, R89, 0x1, -R98 ;  /* 0x0000000159037824 */ /* 0x000fe200078e0a62 */
[----:B-----5:R-:W-:Y:S02]  /*1e40*/  ISETP.NE.AND P0, PT, R88, RZ, PT ;  /* 0x000000ff5800720c */ /* 0x020fe40003f05270 */
[----:B------:R-:W-:-:S04]  /*1e50*/  LEA R6, P1, R12, R4, 0x3 ;  /* 0x000000040c067211 */ /* 0x000fc800078218ff */
[----:B------:R-:W-:-:S07]  /*1e60*/  LEA.HI.X R7, R12, R5, R13, 0x3, P1 ;  /* 0x000000050c077211 */ /* 0x000fce00008f1c0d */
[----:B------:R-:W-:Y:S05]  /*1e70*/  @!P0 BRA `(.L_x_29) ;  /* 0x0000002400608947 */ /* 0x000fea0003800000 */
[----:B------:R-:W0:Y:S01]  /*1e80*/  LDC.64 R98, c[0x0][0x5b0] ;  /* 0x00016c00ff627b82 */ /* 0x000e220000000a00 */
[----:B------:R-:W-:Y:S01]  /*1e90*/  ULDC.64 UR4, c[0x0][0x5b8] ;  /* 0x00016e0000047ab9 */ /* 0x000fe20000000a00 */
[----:B------:R-:W-:Y:S01]  /*1ea0*/  ISETP.GE.AND P1, PT, R102, 0x1, PT ;  /* 0x000000016600780c */ /* 0x000fe20003f26270 */
[----:B------:R-:W-:Y:S01]  /*1eb0*/  IMAD R10, R11, UR4, RZ ;  /* 0x000000040b0a7c24 */ /* 0x000fe2000f8e02ff */
[----:B------:R-:W-:Y:S01]  /*1ec0*/  BSSY B1, `(.L_x_30) ;  /* 0x000000e000017945 */ /* 0x000fe20003800000 */
[----:B------:R-:W-:Y:S01]  /*1ed0*/  IMAD.WIDE.U32 R20, R97, UR4, R8 ;  /* 0x0000000461147c25 */ /* 0x000fe2000f8e0008 */
[----:B------:R-:W-:Y:S02]  /*1ee0*/  ISETP.LT.OR P5, PT, R3, 0x1, !P1 ;  /* 0x000000010300780c */ /* 0x000fe40004fa1670 */
[----:B------:R-:W1:Y:S01]  /*1ef0*/  LDC.64 R100, c[0x0][0x5a8] ;  /* 0x00016a00ff647b82 */ /* 0x000e620000000a00 */
[----:B------:R-:W-:Y:S02]  /*1f00*/  IMAD R13, R97, UR5, R10 ;  /* 0x00000005610d7c24 */ /* 0x000fe4000f8e020a */
[----:B------:R-:W-:-:S02]  /*1f10*/  IMAD.MOV.U32 R12, RZ, RZ, R20 ;  /* 0x000000ffff0c7224 */ /* 0x000fc400078e0014 */
[----:B------:R-:W-:Y:S02]  /*1f20*/  IMAD.IADD R13, R21, 0x1, R13 ;  /* 0x00000001150d7824 */ /* 0x000fe400078e020d */
[-C--:B0-----:R-:W-:Y:S02]  /*1f30*/  IMAD R10, R15, R98.reuse, RZ ;  /* 0x000000620f0a7224 */ /* 0x081fe400078e02ff */
[----:B------:R-:W-:-:S04]  /*1f40*/  IMAD.WIDE.U32 R8, R14, R98, R12 ;  /* 0x000000620e087225 */ /* 0x000fc800078e000c */
[----:B------:R-:W-:Y:S01]  /*1f50*/  IMAD R97, R14, R99, R10 ;  /* 0x000000630e617224 */ /* 0x000fe200078e020a */
[----:B-1----:R-:W-:-:S04]  /*1f60*/  IADD3 R8, P0, R8, R100, RZ ;  /* 0x0000006408087210 */ /* 0x002fc80007f1e0ff */
[----:B------:R-:W-:Y:S01]  /*1f70*/  IADD3.X R9, R101, R9, R97, P0, !PT ;  /* 0x0000000965097210 */ /* 0x000fe200007fe461 */
[----:B------:R-:W-:Y:S08]  /*1f80*/  @P5 BRA `(.L_x_31) ;  /* 0x0000000000045947 */ /* 0x000ff00003800000 */
[----:B------:R0:W5:Y:S02]  /*1f90*/  LDG.E.U8 R96, desc[UR38][R8.64] ;  /* 0x0000002608607981 */ /* 0x000164000c1e1100 */
.L_x_31:
[----:B------:R-:W-:Y:S05]  /*1fa0*/  BSYNC B1 ;  /* 0x0000000000017941 */ /* 0x000fea0003800000 */
.L_x_30:
[----:B-----5:R-:W-:Y:S01]  /*1fb0*/  LOP3.LUT R15, R96, 0xffff, RZ, 0xc0, !PT ;  /* 0x0000ffff600f7812 */ /* 0x020fe200078ec0ff */
[C---:B------:R-:W-:Y:S01]  /*1fc0*/  IMAD.SHL.U32 R10, R98.reuse, 0x8, RZ ;  /* 0x00000008620a7824 */ /* 0x040fe200078e00ff */
[----:B------:R-:W-:Y:S01]  /*1fd0*/  SHF.L.U64.HI R11, R98, 0x3, R99 ;  /* 0x00000003620b7819 */ /* 0x000fe20000010263 */
[----:B------:R-:W-:Y:S01]  /*1fe0*/  BSSY B1, `(.L_x_32) ;  /* 0x000000e000017945 */ /* 0x000fe20003800000 */
[----:B------:R-:W-:Y:S02]  /*1ff0*/  PRMT R15, R15, 0x8880, RZ ;  /* 0x000088800f0f7816 */ /* 0x000fe400000000ff */
[----:B------:R-:W-:Y:S01]  /*2000*/  ISETP.LT.OR P2, PT, R3, 0x2, !P1 ;  /* 0x000000020300780c */ /* 0x000fe20004f41670 */
[----:B------:R-:W-:Y:S01]  /*2010*/  IMAD.WIDE.U32 R10, R14, R98, R10 ;  /* 0x000000620e0a7225 */ /* 0x000fe200078e000a */
[----:B------:R-:W-:-:S03]  /*2020*/  ISETP.GE.AND P0, PT, R102, 0x9, PT ;  /* 0x000000096600780c */ /* 0x000fc60003f06270 */
[----:B------:R-:W-:Y:S01]  /*2030*/  IMAD R14, R15, R88, RZ ;  /* 0x000000580f0e7224 */ /* 0x000fe200078e02ff */
[----:B------:R-:W-:Y:S01]  /*2040*/  IADD3 R10, P3, P4, R20, R100, R10 ;  /* 0x00000064140a7210 */ /* 0x000fe20007c7e00a */
[----:B------:R-:W-:Y:S02]  /*2050*/  IMAD.IADD R20, R97, 0x1, R11 ;  /* 0x0000000161147824 */ /* 0x000fe400078e020b */
[----:B------:R-:W-:-:S05]  /*2060*/  @!P5 IMAD R15, R24, R19, R14 ;  /* 0x00000013180fd224 */ /* 0x000fca00078e020e */
[----:B------:R1:W-:Y:S01]  /*2070*/  @!P5 STG.E.U8 desc[UR38][R4.64], R15 ;  /* 0x0000000f0400d986 */ /* 0x0003e2000c101126 */
[----:B------:R-:W-:Y:S05]  /*2080*/  @P2 BRA `(.L_x_33) ;  /* 0x00000000000c2947 */ /* 0x000fea0003800000 */
[----:B------:R-:W1:Y:S02]  /*2090*/  LDG.E.U8 R96, desc[UR38][R8.64+0x1] ;  /* 0x0000012608607981 */ /* 0x000e64000c1e1100 */
[----:B-1----:R-:W-:-:S05]  /*20a0*/  PRMT R15, R96, 0x8880, RZ ;  /* 0x00008880600f7816 */ /* 0x002fca00000000ff */
[----:B------:R-:W-:-:S07]  /*20b0*/  IMAD R14, R15, R88, RZ ;  /* 0x000000580f0e7224 */ /* 0x000fce00078e02ff */
.L_x_33:
[----:B------:R-:W-:Y:S05]  /*20c0*/  BSYNC B1 ;  /* 0x0000000000017941 */ /* 0x000fea0003800000 */
.L_x_32:
[----:B------:R-:W-:Y:S01]  /*20d0*/  ISETP.LT.OR P5, PT, R3, 0x1, !P0 ;  /* 0x000000010300780c */ /* 0x000fe200047a1670 */
[----:B------:R-:W-:Y:S01]  /*20e0*/  @!P2 IMAD R25, R25, R19, R14 ;  /* 0x000000131919a224 */ /* 0x000fe200078e020e */
[----:B------:R-:W-:Y:S01]  /*20f0*/  BSSY B1, `(.L_x_34) ;  /* 0x000000a000017945 */ /* 0x000fe20003800000 */
[----:B------:R-:W-:Y:S02]  /*2100*/  IADD3.X R11, R13, R101, R20, P3, P4 ;  /* 0x000000650d0b7210 */ /* 0x000fe40001fe8414 */
[C---:B------:R-:W-:Y:S01]  /*2110*/  ISETP.LT.OR P3, PT, R3.reuse, 0x2, !P0 ;  /* 0x000000020300780c */ /* 0x040fe20004761670 */
[----:B------:R2:W-:Y:S01]  /*2120*/  @!P2 STG.E.U8 desc[UR38][R4.64+0x1], R25 ;  /* 0x000001190400a986 */ /* 0x0005e2000c101126 */
[C---:B------:R-:W-:Y:S02]  /*2130*/  ISETP.LT.OR P4, PT, R3.reuse, 0x9, !P1 ;  /* 0x000000090300780c */ /* 0x040fe40004f81670 */
[----:B------:R-:W-:-:S04]  /*2140*/  ISETP.LT.OR P2, PT, R3, 0xa, !P1 ;  /* 0x0000000a0300780c */ /* 0x000fc80004f41670 */
[----:B------:R-:W-:Y:S09]  /*2150*/  @P5 BRA `(.L_x_35) ;  /* 0x00000000000c5947 */ /* 0x000ff20003800000 */
[----:B------:R-:W3:Y:S02]  /*2160*/  LDG.E.U8 R96, desc[UR38][R10.64] ;  /* 0x000000260a607981 */ /* 0x000ee4000c1e1100 */
[----:B---3--:R-:W-:-:S05]  /*2170*/  PRMT R13, R96, 0x8880, RZ ;  /* 0x00008880600d7816 */ /* 0x008fca00000000ff */
[----:B------:R-:W-:-:S07]  /*2180*/  IMAD R14, R13, R88, RZ ;  /* 0x000000580d0e7224 */ /* 0x000fce00078e02ff */
.L_x_35:
[----:B------:R-:W-:Y:S05]  /*2190*/  BSYNC B1 ;  /* 0x0000000000017941 */ /* 0x000fea0003800000 */
.L_x_34:
[----:B------:R-:W-:Y:S01]  /*21a0*/  @!P5 IMAD R13, R26, R19, R14 ;  /* 0x000000131a0dd224 */ /* 0x000fe200078e020e */
[----:B------:R-:W-:Y:S04]  /*21b0*/  BSSY B1, `(.L_x_36) ;  /* 0x0000006000017945 */ /* 0x000fe80003800000 */
[----:B------:R3:W-:Y:S01]  /*21c0*/  @!P5 STG.E.U8 desc[UR38][R6.64], R13 ;  /* 0x0000000d0600d986 */ /* 0x0007e2000c101126 */
[----:B------:R-:W-:Y:S05]  /*21d0*/  @P3 BRA `(.L_x_37) ;  /* 0x00000000000c3947 */ /* 0x000fea0003800000 */
[----:B------:R-:W3:Y:S02]  /*21e0*/  LDG.E.U8 R96, desc[UR38][R10.64+0x1] ;  /* 0x000001260a607981 */ /* 0x000ee4000c1e1100 */
[----:B---3--:R-:W-:-:S05]  /*21f0*/  PRMT R13, R96, 0x8880, RZ ;  /* 0x00008880600d7816 */ /* 0x008fca00000000ff */
[----:B------:R-:W-:-:S07]  /*2200*/  IMAD R14, R13, R88, RZ ;  /* 0x000000580d0e7224 */ /* 0x000fce00078e02ff */
.L_x_37:
[----:B------:R-:W-:Y:S05]  /*2210*/  BSYNC B1 ;  /* 0x0000000000017941 */ /* 0x000fea0003800000 */
.L_x_36:
[----:B------:R-:W-:Y:S01]  /*2220*/  @!P3 IMAD R27, R27, R19, R14 ;  /* 0x000000131b1bb224 */ /* 0x000fe200078e020e */
[----:B------:R-:W-:Y:S04]  /*2230*/  BSSY B1, `(.L_x_38) ;  /* 0x0000006000017945 */ /* 0x000fe80003800000 */
[----:B------:R4:W-:Y:S01]  /*2240*/  @!P3 STG.E.U8 desc[UR38][R6.64+0x1], R27 ;  /* 0x0000011b0600b986 */ /* 0x0009e2000c101126 */
[----:B------:R-:W-:Y:S05]  /*2250*/  @P4 BRA `(.L_x_39) ;  /* 0x00000000000c4947 */ /* 0x000fea0003800000 */
[----:B------:R-:W3:Y:S02]  /*2260*/  LDG.E.U8 R96, desc[UR38][R8.64+0x8] ;  /* 0x0000082608607981 */ /* 0x000ee4000c1e1100 */
[----:B---3--:R-:W-:-:S05]  /*2270*/  PRMT R13, R96, 0x8880, RZ ;  /* 0x00008880600d7816 */ /* 0x008fca00000000ff */
[----:B------:R-:W-:-:S07]  /*2280*/  IMAD R14, R13, R88, RZ ;  /* 0x000000580d0e7224 */ /* 0x000fce00078e02ff */
.L_x_39:
[----:B------:R-:W-:Y:S05]  /*2290*/  BSYNC B1 ;  /* 0x0000000000017941 */ /* 0x000fea0003800000 */
.L_x_38:
[----:B---3--:R-:W-:Y:S01]  /*22a0*/  @!P4 IMAD R13, R28, R19, R14 ;  /* 0x000000131c0dc224 */ /* 0x008fe200078e020e */
[----:B------:R-:W-:Y:S04]  /*22b0*/  BSSY B1, `(.L_x_40) ;  /* 0x0000006000017945 */ /* 0x000fe80003800000 */
[----:B------:R3:W-:Y:S01]  /*22c0*/  @!P4 STG.E.U8 desc[UR38][R4.64+0x8], R13 ;  /* 0x0000080d0400c986 */ /* 0x0007e2000c101126 */
[----:B------:R-:W-:Y:S05]  /*22d0*/  @P2 BRA `(.L_x_41) ;  /* 0x00000000000c2947 */ /* 0x000fea0003800000 */
[----:B------:R-:W3:Y:S02]  /*22e0*/  LDG.E.U8 R96, desc[UR38][R8.64+0x9] ;  /* 0x0000092608607981 */ /* 0x000ee4000c1e1100 */
[----:B---3--:R-:W-:-:S05]  /*22f0*/  PRMT R13, R96, 0x8880, RZ ;  /* 0x00008880600d7816 */ /* 0x008fca00000000ff */
[----:B------:R-:W-:-:S07]  /*2300*/  IMAD R14, R13, R88, RZ ;  /* 0x000000580d0e7224 */ /* 0x000fce00078e02ff */
.L_x_41:
[----:B------:R-:W-:Y:S05]  /*2310*/  BSYNC B1 ;  /* 0x0000000000017941 */ /* 0x000fea0003800000 */
.L_x_40:
[----:B------:R-:W-:Y:S01]  /*2320*/  ISETP.LT.OR P4, PT, R3, 0x9, !P0 ;  /* 0x000000090300780c */ /* 0x000fe20004781670 */
[----:B------:R-:W-:Y:S01]  /*2330*/  @!P2 IMAD R29, R29, R19, R14 ;  /* 0x000000131d1da224 */ /* 0x000fe200078e020e */
[----:B------:R-:W-:Y:S01]  /*2340*/  BSSY B1, `(.L_x_42) ;  /* 0x0000009000017945 */ /* 0x000fe20003800000 */
[C---:B------:R-:W-:Y:S02]  /*2350*/  ISETP.LT.OR P3, PT, R3.reuse, 0xa, !P0 ;  /* 0x0000000a0300780c */ /* 0x040fe40004761670 */
[C---:B------:R-:W-:Y:S01]  /*2360*/  ISETP.LT.OR P5, PT, R3.reuse, 0x11, !P1 ;  /* 0x000000110300780c */ /* 0x040fe20004fa1670 */
[----:B------:R0:W-:Y:S01]  /*2370*/  @!P2 STG.E.U8 desc[UR38][R4.64+0x9], R29 ;  /* 0x0000091d0400a986 */ /* 0x0001e2000c101126 */
[----:B------:R-:W-:-:S06]  /*2380*/  ISETP.LT.OR P2, PT, R3, 0x12, !P1 ;  /* 0x000000120300780c */ /* 0x000fcc0004f41670 */
[----:B------:R-:W-:Y:S07]  /*2390*/  @P4 BRA `(.L_x_43) ;  /* 0x00000000000c4947 */ /* 0x000fee0003800000 */
[----:B------:R-:W3:Y:S02]  /*23a0*/  LDG.E.U8 R96, desc[UR38][R10.64+0x8] ;  /* 0x000008260a607981 */ /* 0x000ee4000c1e1100 */
[----:B---3--:R-:W-:-:S05]  /*23b0*/  PRMT R13, R96, 0x8880, RZ ;  /* 0x00008880600d7816 */ /* 0x008fca00000000ff */
[----:B------:R-:W-:-:S07]  /*23c0*/  IMAD R14, R13, R88, RZ ;  /* 0x000000580d0e7224 */ /* 0x000fce00078e02ff */
.L_x_43:
[----:B------:R-:W-:Y:S05]  /*23d0*/  BSYNC B1 ;  /* 0x0000000000017941 */ /* 0x000fea0003800000 */
.L_x_42:
[----:B---3--:R-:W-:Y:S01]  /*23e0*/  @!P4 IMAD R13, R30, R19, R14 ;  /* 0x000000131e0dc224 */ /* 0x008fe200078e020e */
[----:B------:R-:W-:Y:S04]  /*23f0*/  BSSY B1, `(.L_x_44) ;  /* 0x0000006000017945 */ /* 0x000fe80003800000 */
[----:B------:R3:W-:Y:S01]  /*2400*/  @!P4 STG.E.U8 desc[UR38][R6.64+0x8], R13 ;  /* 0x0000080d0600c986 */ /* 0x0007e2000c101126 */
[----:B------:R-:W-:Y:S05]  /*2410*/  @P3 BRA `(.L_x_45) ;  /* 0x00000000000c3947 */ /* 0x000fea0003800000 */
[----:B------:R-:W3:Y:S02]  /*2420*/  LDG.E.U8 R96, desc[UR38][R10.64+0x9] ;  /* 0x000009260a607981 */ /* 0x000ee4000c1e1100 */
[----:B---3--:R-:W-:-:S05]  /*2430*/  PRMT R13, R96, 0x8880, RZ ;  /* 0x00008880600d7816 */ /* 0x008fca00000000ff */
[----:B------:R-:W-:-:S07]  /*2440*/  IMAD R14, R13, R88, RZ ;  /* 0x000000580d0e7224 */ /* 0x000fce00078e02ff */
.L_x_45:
[----:B------:R-:W-:Y:S05]  /*2450*/  BSYNC B1 ;  /* 0x0000000000017941 */ /* 0x000fea0003800000 */
.L_x_44:
[----:B------:R-:W-:Y:S01]  /*2460*/  @!P3 IMAD R31, R31, R19, R14 ;  /* 0x000000131f1fb224 */ /* 0x000fe200078e020e */
[----:B------:R-:W-:Y:S04]  /*2470*/  BSSY B1, `(.L_x_46) ;  /* 0x0000006000017945 */ /* 0x000fe80003800000 */
[----:B------:R0:W-:Y:S01]  /*2480*/  @!P3 STG.E.U8 desc[UR38][R6.64+0x9], R31 ;  /* 0x0000091f0600b986 */ /* 0x0001e2000c101126 */
[----:B------:R-:W-:Y:S05]  /*2490*/  @P5 BRA `(.L_x_47) ;  /* 0x00000000000c5947 */ /* 0x000fea0003800000 */
[----:B------:R-:W3:Y:S02]  /*24a0*/  LDG.E.U8 R96, desc[UR38][R8.64+0x10] ;  /* 0x0000102608607981 */ /* 0x000ee4000c1e1100 */
[----:B---3--:R-:W-:-:S05]  /*24b0*/  PRMT R13, R96, 0x8880, RZ ;  /* 0x00008880600d7816 */ /* 0x008fca00000000ff */
[----:B------:R-:W-:-:S07]  /*24c0*/  IMAD R14, R13, R88, RZ ;  /* 0x000000580d0e7224 */ /* 0x000fce00078e02ff */
.L_x_47:
[----:B------:R-:W-:Y:S05]  /*24d0*/  BSYNC B1 ;  /* 0x0000000000017941 */ /* 0x000fea0003800000 */
.L_x_46:
[----:B---3--:R-:W-:Y:S01]  /*24e0*/  @!P5 IMAD R13, R32, R19, R14 ;  /* 0x00000013200dd224 */ /* 0x008fe200078e020e */
[----:B------:R-:W-:Y:S04]  /*24f0*/  BSSY B1, `(.L_x_48) ;  /* 0x0000006000017945 */ /* 0x000fe80003800000 */
[----:B------:R3:W-:Y:S01]  /*2500*/  @!P5 STG.E.U8 desc[UR38][R4.64+0x10], R13 ;  /* 0x0000100d0400d986 */ /* 0x0007e2000c101126 */
[----:B------:R-:W-:Y:S05]  /*2510*/  @P2 BRA `(.L_x_49) ;  /* 0x00000000000c2947 */ /* 0x000fea0003800000 */
[----:B------:R-:W3:Y:S02]  /*2520*/  LDG.E.U8 R96, desc[UR38][R8.64+0x11] ;  /* 0x0000112608607981 */ /* 0x000ee4000c1e1100 */
[----:B---3--:R-:W-:-:S05]  /*2530*/  PRMT R13, R96, 0x8880, RZ ;  /* 0x00008880600d7816 */ /* 0x008fca00000000ff */
[----:B------:R-:W-:-:S07]  /*2540*/  IMAD R14, R13, R88, RZ ;  /* 0x000000580d0e7224 */ /* 0x000fce00078e02ff */
.L_x_49:
[----:B------:R-:W-:Y:S05]  /*2550*/  BSYNC B1 ;  /* 0x0000000000017941 */ /* 0x000fea0003800000 */
.L_x_48:
        /* <DEDUP_REMOVED lines=11> */
.L_x_51:
[----:B------:R-:W-:Y:S05]  /*2610*/  BSYNC B1 ;  /* 0x0000000000017941 */ /* 0x000fea0003800000 */
.L_x_50:
[----:B---3--:R-:W-:Y:S01]  /*2620*/  @!P4 IMAD R13, R34, R19, R14 ;  /* 0x00000013220dc224 */ /* 0x008fe200078e020e */
[----:B------:R-:W-:Y:S04]  /*2630*/  BSSY B1, `(.L_x_52) ;  /* 0x0000006000017945 */ /* 0x000fe80003800000 */
[----:B------:R3:W-:Y:S01]  /*2640*/  @!P4 STG.E.U8 desc[UR38][R6.64+0x10], R13 ;  /* 0x0000100d0600c986 */ /* 0x0007e2000c101126 */
[----:B------:R-:W-:Y:S05]  /*2650*/  @P3 BRA `(.L_x_53) ;  /* 0x00000000000c3947 */ /* 0x000fea0003800000 */
[----:B------:R-:W3:Y:S02]  /*2660*/  LDG.E.U8 R96, desc[UR38][R10.64+0x11] ;  /* 0x000011260a607981 */ /* 0x000ee4000c1e1100 */
[----:B---3--:R-:W-:-:S05]  /*2670*/  PRMT R13, R96, 0x8880, RZ ;  /* 0x00008880600d7816 */ /* 0x008fca00000000ff */
[----:B------:R-:W-:-:S07]  /*2680*/  IMAD R14, R13, R88, RZ ;  /* 0x000000580d0e7224 */ /* 0x000fce00078e02ff */
.L_x_53:
[----:B------:R-:W-:Y:S05]  /*2690*/  BSYNC B1 ;  /* 0x0000000000017941 */ /* 0x000fea0003800000 */
.L_x_52:
[----:B------:R-:W-:Y:S01]  /*26a0*/  @!P3 IMAD R35, R35, R19, R14 ;  /* 0x000000132323b224 */ /* 0x000fe200078e020e */
[----:B------:R-:W-:Y:S04]  /*26b0*/  BSSY B1, `(.L_x_54) ;  /* 0x0000006000017945 */ /* 0x000fe80003800000 */
[----:B------:R0:W-:Y:S01]  /*26c0*/  @!P3 STG.E.U8 desc[UR38][R6.64+0x11], R35 ;  /* 0x000011230600b986 */ /* 0x0001e2000c101126 */
[----:B------:R-:W-:Y:S05]  /*26d0*/  @P5 BRA `(.L_x_55) ;  /* 0x00000000000c5947 */ /* 0x000fea0003800000 */
[----:B------:R-:W3:Y:S02]  /*26e0*/  LDG.E.U8 R96, desc[UR38][R8.64+0x18] ;  /* 0x0000182608607981 */ /* 0x000ee4000c1e1100 */
[----:B---3--:R-:W-:-:S05]  /*26f0*/  PRMT R13, R96, 0x8880, RZ ;  /* 0x00008880600d7816 */ /* 0x008fca00000000ff */
[----:B------:R-:W-:-:S07]  /*2700*/  IMAD R14, R13, R88, RZ ;  /* 0x000000580d0e7224 */ /* 0x000fce00078e02ff */
.L_x_55:
[----:B------:R-:W-:Y:S05]  /*2710*/  BSYNC B1 ;  /* 0x0000000000017941 */ /* 0x000fea0003800000 */
.L_x_54:
[----:B---3--:R-:W-:Y:S01]  /*2720*/  @!P5 IMAD R13, R36, R19, R14 ;  /* 0x00000013240dd224 */ /* 0x008fe200078e020e */
[----:B------:R-:W-:Y:S04]  /*2730*/  BSSY B1, `(.L_x_56) ;  /* 0x0000006000017945 */ /* 0x000fe80003800000 */
[----:B------:R3:W-:Y:S01]  /*2740*/  @!P5 STG.E.U8 desc[UR38][R4.64+0x18], R13 ;  /* 0x0000180d0400d986 */ /* 0x0007e2000c101126 */
[----:B------:R-:W-:Y:S05]  /*2750*/  @P2 BRA `(.L_x_57) ;  /* 0x00000000000c2947 */ /* 0x000fea0003800000 */
[----:B------:R-:W3:Y:S02]  /*2760*/  LDG.E.U8 R96, desc[UR38][R8.64+0x19] ;  /* 0x0000192608607981 */ /* 0x000ee4000c1e1100 */
[----:B---3--:R-:W-:-:S05]  /*2770*/  PRMT R13, R96, 0x8880, RZ ;  /* 0x00008880600d7816 */ /* 0x008fca00000000ff */
[----:B------:R-:W-:-:S07]  /*2780*/  IMAD R14, R13, R88, RZ ;  /* 0x000000580d0e7224 */ /* 0x000fce00078e02ff */
.L_x_57:
[----:B------:R-:W-:Y:S05]  /*2790*/  BSYNC B1 ;  /* 0x0000000000017941 */ /* 0x000fea0003800000 */
.L_x_56:
        /* <DEDUP_REMOVED lines=11> */
.L_x_59:
[----:B------:R-:W-:Y:S05]  /*2850*/  BSYNC B1 ;  /* 0x0000000000017941 */ /* 0x000fea0003800000 */
.L_x_58:
[----:B---3--:R-:W-:Y:S01]  /*2860*/  @!P4 IMAD R13, R38, R19, R14 ;  /* 0x00000013260dc224 */ /* 0x008fe200078e020e */
[----:B------:R-:W-:Y:S04]  /*2870*/  BSSY B1, `(.L_x_60) ;  /* 0x0000006000017945 */ /* 0x000fe80003800000 */
[----:B------:R3:W-:Y:S01]  /*2880*/  @!P4 STG.E.U8 desc[UR38][R6.64+0x18], R13 ;  /* 0x0000180d0600c986 */ /* 0x0007e2000c101126 */
[----:B------:R-:W-:Y:S05]  /*2890*/  @P3 BRA `(.L_x_61) ;  /* 0x00000000000c3947 */ /* 0x000fea0003800000 */
[----:B------:R-:W3:Y:S02]  /*28a0*/  LDG.E.U8 R96, desc[UR38][R10.64+0x19] ;  /* 0x000019260a607981 */ /* 0x000ee4000c1e1100 */
[----:B---3--:R-:W-:-:S05]  /*28b0*/  PRMT R13, R96, 0x8880, RZ ;  /* 0x00008880600d7816 */ /* 0x008fca00000000ff */
[----:B------:R-:W-:-:S07]  /*28c0*/  IMAD R14, R13, R88, RZ ;  /* 0x000000580d0e7224 */ /* 0x000fce00078e02ff */
.L_x_61:
[----:B------:R-:W-:Y:S05]  /*28d0*/  BSYNC B1 ;  /* 0x0000000000017941 */ /* 0x000fea0003800000 */
.L_x_60:
[----:B------:R-:W-:Y:S01]  /*28e0*/  @!P3 IMAD R39, R39, R19, R14 ;  /* 0x000000132727b224 */ /* 0x000fe200078e020e */
[----:B------:R-:W-:Y:S04]  /*28f0*/  BSSY B1, `(.L_x_62) ;  /* 0x0000006000017945 */ /* 0x000fe80003800000 */
[----:B------:R0:W-:Y:S01]  /*2900*/  @!P3 STG.E.U8 desc[UR38][R6.64+0x19], R39 ;  /* 0x000019270600b986 */ /* 0x0001e2000c101126 */
[----:B------:R-:W-:Y:S05]  /*2910*/  @P5 BRA `(.L_x_63) ;  /* 0x00000000000c5947 */ /* 0x000fea0003800000 */
[----:B------:R-:W3:Y:S02]  /*2920*/  LDG.E.U8 R96, desc[UR38][R8.64+0x20] ;  /* 0x0000202608607981 */ /* 0x000ee4000c1e1100 */
[----:B---3--:R-:W-:-:S05]  /*2930*/  PRMT R13, R96, 0x8880, RZ ;  /* 0x00008880600d7816 */ /* 0x008fca00000000ff */
[----:B------:R-:W-:-:S07]  /*2940*/  IMAD R14, R13, R88, RZ ;  /* 0x000000580d0e7224 */ /* 0x000fce00078e02ff */
.L_x_63:
[----:B------:R-:W-:Y:S05]  /*2950*/  BSYNC B1 ;  /* 0x0000000000017941 */ /* 0x000fea0003800000 */
.L_x_62:
[----:B---3--:R-:W-:Y:S01]  /*2960*/  @!P5 IMAD R13, R40, R19, R14 ;  /* 0x00000013280dd224 */ /* 0x008fe200078e020e */
[----:B------:R-:W-:Y:S04]  /*2970*/  BSSY B1, `(.L_x_64) ;  /* 0x0000006000017945 */ /* 0x000fe80003800000 */
[----:B------:R3:W-:Y:S01]  /*2980*/  @!P5 STG.E.U8 desc[UR38][R4.64+0x20], R13 ;  /* 0x0000200d0400d986 */ /* 0x0007e2000c101126 */
[----:B------:R-:W-:Y:S05]  /*2990*/  @P2 BRA `(.L_x_65) ;  /* 0x00000000000c2947 */ /* 0x000fea0003800000 */
[----:B------:R-:W3:Y:S02]  /*29a0*/  LDG.E.U8 R96, desc[UR38][R8.64+0x21] ;  /* 0x0000212608607981 */ /* 0x000ee4000c1e1100 */
[----:B---3--:R-:W-:-:S05]  /*29b0*/  PRMT R13, R96, 0x8880, RZ ;  /* 0x00008880600d7816 */ /* 0x008fca00000000ff */
[----:B------:R-:W-:-:S07]  /*29c0*/  IMAD R14, R13, R88, RZ ;  /* 0x000000580d0e7224 */ /* 0x000fce00078e02ff */
.L_x_65:
[----:B------:R-:W-:Y:S05]  /*29d0*/  BSYNC B1 ;  /* 0x0000000000017941 */ /* 0x000fea0003800000 */
.L_x_64:
        /* <DEDUP_REMOVED lines=11> */
.L_x_67:
[----:B------:R-:W-:Y:S05]  /*2a90*/  BSYNC B1 ;  /* 0x0000000000017941 */ /* 0x000fea0003800000 */
.L_x_66:
[----:B---3--:R-:W-:Y:S01]  /*2aa0*/  @!P4 IMAD R13, R42, R19, R14 ;  /* 0x000000132a0dc224 */ /* 0x008fe200078e020e */
[----:B------:R-:W-:Y:S04]  /*2ab0*/  BSSY B1, `(.L_x_68) ;  /* 0x0000006000017945 */ /* 0x000fe80003800000 */
[----:B------:R3:W-:Y:S01]  /*2ac0*/  @!P4 STG.E.U8 desc[UR38][R6.64+0x20], R13 ;  /* 0x0000200d0600c986 */ /* 0x0007e2000c101126 */
[----:B------:R-:W-:Y:S05]  /*2ad0*/  @P3 BRA `(.L_x_69) ;  /* 0x00000000000c3947 */ /* 0x000fea0003800000 */
[----:B------:R-:W3:Y:S02]  /*2ae0*/  LDG.E.U8 R96, desc[UR38][R10.64+0x21] ;  /* 0x000021260a607981 */ /* 0x000ee4000c1e1100 */
[----:B---3--:R-:W-:-:S05]  /*2af0*/  PRMT R13, R96, 0x8880, RZ ;  /* 0x00008880600d7816 */ /* 0x008fca00000000ff */
[----:B------:R-:W-:-:S07]  /*2b00*/  IMAD R14, R13, R88, RZ ;  /* 0x000000580d0e7224 */ /* 0x000fce00078e02ff */
.L_x_69:
[----:B------:R-:W-:Y:S05]  /*2b10*/  BSYNC B1 ;  /* 0x0000000000017941 */ /* 0x000fea0003800000 */
.L_x_68:
[----:B------:R-:W-:Y:S01]  /*2b20*/  @!P3 IMAD R43, R43, R19, R14 ;  /* 0x000000132b2bb224 */ /* 0x000fe200078e020e */
[----:B------:R-:W-:Y:S04]  /*2b30*/  BSSY B1, `(.L_x_70) ;  /* 0x0000006000017945 */ /* 0x000fe80003800000 */
[----:B------:R0:W-:Y:S01]  /*2b40*/  @!P3 STG.E.U8 desc[UR38][R6.64+0x21], R43 ;  /* 0x0000212b0600b986 */ /* 0x0001e2000c101126 */
[----:B------:R-:W-:Y:S05]  /*2b50*/  @P5 BRA `(.L_x_71) ;  /* 0x00000000000c5947 */ /* 0x000fea0003800000 */
[----:B------:R-:W3:Y:S02]  /*2b60*/  LDG.E.U8 R96, desc[UR38][R8.64+0x28] ;  /* 0x0000282608607981 */ /* 0x000ee4000c1e1100 */
[----:B---3--:R-:W-:-:S05]  /*2b70*/  PRMT R13, R96, 0x8880, RZ ;  /* 0x00008880600d7816 */ /* 0x008fca00000000ff */
[----:B------:R-:W-:-:S07]  /*2b80*/  IMAD R14, R13, R88, RZ ;  /* 0x000000580d0e7224 */ /* 0x000fce00078e02ff */
.L_x_71:
[----:B------:R-:W-:Y:S05]  /*2b90*/  BSYNC B1 ;  /* 0x0000000000017941 */ /* 0x000fea0003800000 */
.L_x_70:
[----:B---3--:R-:W-:Y:S01]  /*2ba0*/  @!P5 IMAD R13, R44, R19, R14 ;  /* 0x000000132c0dd224 */ /* 0x008fe200078e020e */
[----:B------:R-:W-:Y:S04]  /*2bb0*/  BSSY B1, `(.L_x_72) ;  /* 0x0000006000017945 */ /* 0x000fe80003800000 */
[----:B------:R3:W-:Y:S01]  /*2bc0*/  @!P5 STG.E.U8 desc[UR38][R4.64+0x28], R13 ;  /* 0x0000280d0400d986 */ /* 0x0007e2000c101126 */
[----:B------:R-:W-:Y:S05]  /*2bd0*/  @P2 BRA `(.L_x_73) ;  /* 0x00000000000c2947 */ /* 0x000fea0003800000 */
[----:B------:R-:W3:Y:S02]  /*2be0*/  LDG.E.U8 R96, desc[UR38][R8.64+0x29] ;  /* 0x0000292608607981 */ /* 0x000ee4000c1e1100 */
[----:B---3--:R-:W-:-:S05]  /*2bf0*/  PRMT R13, R96, 0x8880, RZ ;  /* 0x00008880600d7816 */ /* 0x008fca00000000ff */
[----:B------:R-:W-:-:S07]  /*2c00*/  IMAD R14, R13, R88, RZ ;  /* 0x000000580d0e7224 */ /* 0x000fce00078e02ff */
.L_x_73:
[----:B------:R-:W-:Y:S05]  /*2c10*/  BSYNC B1 ;  /* 0x0000000000017941 */ /* 0x000fea0003800000 */
.L_x_72:
        /* <DEDUP_REMOVED lines=11> */
.L_x_75:
[----:B------:R-:W-:Y:S05]  /*2cd0*/  BSYNC B1 ;  /* 0x0000000000017941 */ /* 0x000fea0003800000 */
.L_x_74:
[----:B---3--:R-:W-:Y:S01]  /*2ce0*/  @!P4 IMAD R13, R46, R19, R14 ;  /* 0x000000132e0dc224 */ /* 0x008fe200078e020e */
[----:B------:R-:W-:Y:S04]  /*2cf0*/  BSSY B1, `(.L_x_76) ;  /* 0x0000006000017945 */ /* 0x000fe80003800000 */
[----:B------:R3:W-:Y:S01]  /*2d00*/  @!P4 STG.E.U8 desc[UR38][R6.64+0x28], R13 ;  /* 0x0000280d0600c986 */ /* 0x0007e2000c101126 */
[----:B------:R-:W-:Y:S05]  /*2d10*/  @P3 BRA `(.L_x_77) ;  /* 0x00000000000c3947 */ /* 0x000fea0003800000 */
[----:B------:R-:W3:Y:S02]  /*2d20*/  LDG.E.U8 R96, desc[UR38][R10.64+0x29] ;  /* 0x000029260a607981 */ /* 0x000ee4000c1e1100 */
[----:B---3--:R-:W-:-:S05]  /*2d30*/  PRMT R13, R96, 0x8880, RZ ;  /* 0x00008880600d7816 */ /* 0x008fca00000000ff */
[----:B------:R-:W-:-:S07]  /*2d40*/  IMAD R14, R13, R88, RZ ;  /* 0x000000580d0e7224 */ /* 0x000fce00078e02ff */
.L_x_77:
[----:B------:R-:W-:Y:S05]  /*2d50*/  BSYNC B1 ;  /* 0x0000000000017941 */ /* 0x000fea0003800000 */
.L_x_76:
[----:B------:R-:W-:Y:S01]  /*2d60*/  @!P3 IMAD R47, R47, R19, R14 ;  /* 0x000000132f2fb224 */ /* 0x000fe200078e020e */
[----:B------:R-:W-:Y:S04]  /*2d70*/  BSSY B1, `(.L_x_78) ;  /* 0x0000006000017945 */ /* 0x000fe80003800000 */
[----:B------:R0:W-:Y:S01]  /*2d80*/  @!P3 STG.E.U8 desc[UR38][R6.64+0x29], R47 ;  /* 0x0000292f0600b986 */ /* 0x0001e2000c101126 */
[----:B------:R-:W-:Y:S05]  /*2d90*/  @P5 BRA `(.L_x_79) ;  /* 0x00000000000c5947 */ /* 0x000fea0003800000 */
[----:B------:R-:W3:Y:S02]  /*2da0*/  LDG.E.U8 R96, desc[UR38][R8.64+0x30] ;  /* 0x0000302608607981 */ /* 0x000ee4000c1e1100 */
[----:B---3--:R-:W-:-:S05]  /*2db0*/  PRMT R13, R96, 0x8880, RZ ;  /* 0x00008880600d7816 */ /* 0x008fca00000000ff */
[----:B------:R-:W-:-:S07]  /*2dc0*/  IMAD R14, R13, R88, RZ ;  /* 0x000000580d0e7224 */ /* 0x000fce00078e02ff */
.L_x_79:
[----:B------:R-:W-:Y:S05]  /*2dd0*/  BSYNC B1 ;  /* 0x0000000000017941 */ /* 0x000fea0003800000 */
.L_x_78:
[----:B---3--:R-:W-:Y:S01]  /*2de0*/  @!P5 IMAD R13, R48, R19, R14 ;  /* 0x00000013300dd224 */ /* 0x008fe200078e020e */
[----:B------:R-:W-:Y:S04]  /*2df0*/  BSSY B1, `(.L_x_80) ;  /* 0x0000006000017945 */ /* 0x000fe80003800000 */
[----:B------:R3:W-:Y:S01]  /*2e00*/  @!P5 STG.E.U8 desc[UR38][R4.64+0x30], R13 ;  /* 0x0000300d0400d986 */ /* 0x0007e2000c101126 */
[----:B------:R-:W-:Y:S05]  /*2e10*/  @P2 BRA `(.L_x_81) ;  /* 0x00000000000c2947 */ /* 0x000fea0003800000 */
[----:B------:R-:W3:Y:S02]  /*2e20*/  LDG.E.U8 R96, desc[UR38][R8.64+0x31] ;  /* 0x0000312608607981 */ /* 0x000ee4000c1e1100 */
[----:B---3--:R-:W-:-:S05]  /*2e30*/  PRMT R13, R96, 0x8880, RZ ;  /* 0x00008880600d7816 */ /* 0x008fca00000000ff */
[----:B------:R-:W-:-:S07]  /*2e40*/  IMAD R14, R13, R88, RZ ;  /* 0x000000580d0e7224 */ /* 0x000fce00078e02ff */
.L_x_81:
[----:B------:R-:W-:Y:S05]  /*2e50*/  BSYNC B1 ;  /* 0x0000000000017941 */ /* 0x000fea0003800000 */
.L_x_80:
        /* <DEDUP_REMOVED lines=11> */
.L_x_83:
[----:B------:R-:W-:Y:S05]  /*2f10*/  BSYNC B1 ;  /* 0x0000000000017941 */ /* 0x000fea0003800000 */
.L_x_82:
[----:B---3--:R-:W-:Y:S01]  /*2f20*/  @!P4 IMAD R13, R50, R19, R14 ;  /* 0x00000013320dc224 */ /* 0x008fe200078e020e */
[----:B------:R-:W-:Y:S04]  /*2f30*/  BSSY B1, `(.L_x_84) ;  /* 0x0000006000017945 */ /* 0x000fe80003800000 */
[----:B------:R3:W-:Y:S01]  /*2f40*/  @!P4 STG.E.U8 desc[UR38][R6.64+0x30], R13 ;  /* 0x0000300d0600c986 */ /* 0x0007e2000c101126 */
[----:B------:R-:W-:Y:S05]  /*2f50*/  @P3 BRA `(.L_x_85) ;  /* 0x00000000000c3947 */ /* 0x000fea0003800000 */
[----:B------:R-:W3:Y:S02]  /*2f60*/  LDG.E.U8 R96, desc[UR38][R10.64+0x31] ;  /* 0x000031260a607981 */ /* 0x000ee4000c1e1100 */
[----:B---3--:R-:W-:-:S05]  /*2f70*/  PRMT R13, R96, 0x8880, RZ ;  /* 0x00008880600d7816 */ /* 0x008fca00000000ff */
[----:B------:R-:W-:-:S07]  /*2f80*/  IMAD R14, R13, R88, RZ ;  /* 0x000000580d0e7224 */ /* 0x000fce00078e02ff */
.L_x_85:
[----:B------:R-:W-:Y:S05]  /*2f90*/  BSYNC B1 ;  /* 0x0000000000017941 */ /* 0x000fea0003800000 */
.L_x_84:
[----:B------:R-:W-:Y:S01]  /*2fa0*/  @!P3 IMAD R51, R51, R19, R14 ;  /* 0x000000133333b224 */ /* 0x000fe200078e020e */
[----:B------:R-:W-:Y:S04]  /*2fb0*/  BSSY B1, `(.L_x_86) ;  /* 0x0000006000017945 */ /* 0x000fe80003800000 */
[----:B------:R0:W-:Y:S01]  /*2fc0*/  @!P3 STG.E.U8 desc[UR38][R6.64+0x31], R51 ;  /* 0x000031330600b986 */ /* 0x0001e2000c101126 */
[----:B------:R-:W-:Y:S05]  /*2fd0*/  @P5 BRA `(.L_x_87) ;  /* 0x00000000000c5947 */ /* 0x000fea0003800000 */
[----:B------:R-:W3:Y:S02]  /*2fe0*/  LDG.E.U8 R96, desc[UR38][R8.64+0x38] ;  /* 0x0000382608607981 */ /* 0x000ee4000c1e1100 */
[----:B---3--:R-:W-:-:S05]  /*2ff0*/  PRMT R13, R96, 0x8880, RZ ;  /* 0x00008880600d7816 */ /* 0x008fca00000000ff */
[----:B------:R-:W-:-:S07]  /*3000*/  IMAD R14, R13, R88, RZ ;  /* 0x000000580d0e7224 */ /* 0x000fce00078e02ff */
.L_x_87:
[----:B------:R-:W-:Y:S05]  /*3010*/  BSYNC B1 ;  /* 0x0000000000017941 */ /* 0x000fea0003800000 */
.L_x_86:
[----:B---3--:R-:W-:Y:S01]  /*3020*/  @!P5 IMAD R13, R52, R19, R14 ;  /* 0x00000013340dd224 */ /* 0x008fe200078e020e */
[----:B------:R-:W-:Y:S04]  /*3030*/  BSSY B1, `(.L_x_88) ;  /* 0x0000006000017945 */ /* 0x000fe80003800000 */
[----:B------:R3:W-:Y:S01]  /*3040*/  @!P5 STG.E.U8 desc[UR38][R4.64+0x38], R13 ;  /* 0x0000380d0400d986 */ /* 0x0007e2000c101126 */
[----:B------:R-:W-:Y:S05]  /*3050*/  @P2 BRA `(.L_x_89) ;  /* 0x00000000000c2947 */ /* 0x000fea0003800000 */
[----:B------:R-:W3:Y:S02]  /*3060*/  LDG.E.U8 R96, desc[UR38][R8.64+0x39] ;  /* 0x0000392608607981 */ /* 0x000ee4000c1e1100 */
[----:B---3--:R-:W-:-:S05]  /*3070*/  PRMT R13, R96, 0x8880, RZ ;  /* 0x00008880600d7816 */ /* 0x008fca00000000ff */
[----:B------:R-:W-:-:S07]  /*3080*/  IMAD R14, R13, R88, RZ ;  /* 0x000000580d0e7224 */ /* 0x000fce00078e02ff */
.L_x_89:
[----:B------:R-:W-:Y:S05]  /*3090*/  BSYNC B1 ;  /* 0x0000000000017941 */ /* 0x000fea0003800000 */
.L_x_88:
        /* <DEDUP_REMOVED lines=11> */
.L_x_91:
[----:B------:R-:W-:Y:S05]  /*3150*/  BSYNC B1 ;  /* 0x0000000000017941 */ /* 0x000fea0003800000 */
.L_x_90:
[----:B---3--:R-:W-:Y:S01]  /*3160*/  @!P4 IMAD R13, R54, R19, R14 ;  /* 0x00000013360dc224 */ /* 0x008fe200078e020e */
[----:B------:R-:W-:Y:S04]  /*3170*/  BSSY B1, `(.L_x_92) ;  /* 0x0000006000017945 */ /* 0x000fe80003800000 */
[----:B------:R3:W-:Y:S01]  /*3180*/  @!P4 STG.E.U8 desc[UR38][R6.64+0x38], R13 ;  /* 0x0000380d0600c986 */ /* 0x0007e2000c101126 */
[----:B------:R-:W-:Y:S05]  /*3190*/  @P3 BRA `(.L_x_93) ;  /* 0x00000000000c3947 */ /* 0x000fea0003800000 */
[----:B------:R-:W3:Y:S02]  /*31a0*/  LDG.E.U8 R96, desc[UR38][R10.64+0x39] ;  /* 0x000039260a607981 */ /* 0x000ee4000c1e1100 */
[----:B---3--:R-:W-:-:S05]  /*31b0*/  PRMT R13, R96, 0x8880, RZ ;  /* 0x00008880600d7816 */ /* 0x008fca00000000ff */
[----:B------:R-:W-:-:S07]  /*31c0*/  IMAD R14, R13, R88, RZ ;  /* 0x000000580d0e7224 */ /* 0x000fce00078e02ff */
.L_x_93:
[----:B------:R-:W-:Y:S05]  /*31d0*/  BSYNC B1 ;  /* 0x0000000000017941 */ /* 0x000fea0003800000 */
.L_x_92:
[----:B------:R-:W-:Y:S01]  /*31e0*/  @!P3 IMAD R55, R55, R19, R14 ;  /* 0x000000133737b224 */ /* 0x000fe200078e020e */
[----:B------:R-:W-:Y:S04]  /*31f0*/  BSSY B1, `(.L_x_94) ;  /* 0x0000006000017945 */ /* 0x000fe80003800000 */
[----:B------:R0:W-:Y:S01]  /*3200*/  @!P3 STG.E.U8 desc[UR38][R6.64+0x39], R55 ;  /* 0x000039370600b986 */ /* 0x0001e2000c101126 */
[----:B------:R-:W-:Y:S05]  /*3210*/  @P5 BRA `(.L_x_95) ;  /* 0x00000000000c5947 */ /* 0x000fea0003800000 */
[----:B------:R-:W3:Y:S02]  /*3220*/  LDG.E.U8 R96, desc[UR38][R8.64+0x40] ;  /* 0x0000402608607981 */ /* 0x000ee4000c1e1100 */
[----:B---3--:R-:W-:-:S05]  /*3230*/  PRMT R13, R96, 0x8880, RZ ;  /* 0x00008880600d7816 */ /* 0x008fca00000000ff */
[----:B------:R-:W-:-:S07]  /*3240*/  IMAD R14, R13, R88, RZ ;  /* 0x000000580d0e7224 */ /* 0x000fce00078e02ff */
.L_x_95:
[----:B------:R-:W-:Y:S05]  /*3250*/  BSYNC B1 ;  /* 0x0000000000017941 */ /* 0x000fea0003800000 */
.L_x_94:
[----:B---3--:R-:W-:Y:S01]  /*3260*/  @!P5 IMAD R13, R56, R19, R14 ;  /* 0x00000013380dd224 */ /* 0x008fe200078e020e */
[----:B------:R-:W-:Y:S04]  /*3270*/  BSSY B1, `(.L_x_96) ;  /* 0x0000006000017945 */ /* 0x000fe80003800000 */
[----:B------:R3:W-:Y:S01]  /*3280*/  @!P5 STG.E.U8 desc[UR38][R4.64+0x40], R13 ;  /* 0x0000400d0400d986 */ /* 0x0007e2000c101126 */
[----:B------:R-:W-:Y:S05]  /*3290*/  @P2 BRA `(.L_x_97) ;  /* 0x00000000000c2947 */ /* 0x000fea0003800000 */
[----:B------:R-:W3:Y:S02]  /*32a0*/  LDG.E.U8 R96, desc[UR38][R8.64+0x41] ;  /* 0x0000412608607981 */ /* 0x000ee4000c1e1100 */
[----:B---3--:R-:W-:-:S05]  /*32b0*/  PRMT R13, R96, 0x8880, RZ ;  /* 0x00008880600d7816 */ /* 0x008fca00000000ff */
[----:B------:R-:W-:-:S07]  /*32c0*/  IMAD R14, R13, R88, RZ ;  /* 0x000000580d0e7224 */ /* 0x000fce00078e02ff */
.L_x_97:
[----:B------:R-:W-:Y:S05]  /*32d0*/  BSYNC B1 ;  /* 0x0000000000017941 */ /* 0x000fea0003800000 */
.L_x_96:
        /* <DEDUP_REMOVED lines=11> */
.L_x_99:
[----:B------:R-:W-:Y:S05]  /*3390*/  BSYNC B1 ;  /* 0x0000000000017941 */ /* 0x000fea0003800000 */
.L_x_98:
[----:B---3--:R-:W-:Y:S01]  /*33a0*/  @!P4 IMAD R13, R58, R19, R14 ;  /* 0x000000133a0dc224 */ /* 0x008fe200078e020e */
[----:B------:R-:W-:Y:S04]  /*33b0*/  BSSY B1, `(.L_x_100) ;  /* 0x0000006000017945 */ /* 0x000fe80003800000 */
[----:B------:R3:W-:Y:S01]  /*33c0*/  @!P4 STG.E.U8 desc[UR38][R6.64+0x40], R13 ;  /* 0x0000400d0600c986 */ /* 0x0007e2000c101126 */
[----:B------:R-:W-:Y:S05]  /*33d0*/  @P3 BRA `(.L_x_101) ;  /* 0x00000000000c3947 */ /* 0x000fea0003800000 */
[----:B------:R-:W3:Y:S02]  /*33e0*/  LDG.E.U8 R96, desc[UR38][R10.64+0x41] ;  /* 0x000041260a607981 */ /* 0x000ee4000c1e1100 */
[----:B---3--:R-:W-:-:S05]  /*33f0*/  PRMT R13, R96, 0x8880, RZ ;  /* 0x00008880600d7816 */ /* 0x008fca00000000ff */
[----:B------:R-:W-:-:S07]  /*3400*/  IMAD R14, R13, R88, RZ ;  /* 0x000000580d0e7224 */ /* 0x000fce00078e02ff */
.L_x_101:
[----:B------:R-:W-:Y:S05]  /*3410*/  BSYNC B1 ;  /* 0x0000000000017941 */ /* 0x000fea0003800000 */
.L_x_100:
[----:B------:R-:W-:Y:S01]  /*3420*/  @!P3 IMAD R59, R59, R19, R14 ;  /* 0x000000133b3bb224 */ /* 0x000fe200078e020e */
[----:B------:R-:W-:Y:S04]  /*3430*/  BSSY B1, `(.L_x_102) ;  /* 0x0000006000017945 */ /* 0x000fe80003800000 */
[----:B------:R0:W-:Y:S01]  /*3440*/  @!P3 STG.E.U8 desc[UR38][R6.64+0x41], R59 ;  /* 0x0000413b0600b986 */ /* 0x0001e2000c101126 */
[----:B------:R-:W-:Y:S05]  /*3450*/  @P5 BRA `(.L_x_103) ;  /* 0x00000000000c5947 */ /* 0x000fea0003800000 */
[----:B------:R-:W3:Y:S02]  /*3460*/  LDG.E.U8 R96, desc[UR38][R8.64+0x48] ;  /* 0x0000482608607981 */ /* 0x000ee4000c1e1100 */
[----:B---3--:R-:W-:-:S05]  /*3470*/  PRMT R13, R96, 0x8880, RZ ;  /* 0x00008880600d7816 */ /* 0x008fca00000000ff */
[----:B------:R-:W-:-:S07]  /*3480*/  IMAD R14, R13, R88, RZ ;  /* 0x000000580d0e7224 */ /* 0x000fce00078e02ff */
.L_x_103:
[----:B------:R-:W-:Y:S05]  /*3490*/  BSYNC B1 ;  /* 0x0000000000017941 */ /* 0x000fea0003800000 */
.L_x_102:
[----:B---3--:R-:W-:Y:S01]  /*34a0*/  @!P5 IMAD R13, R60, R19, R14 ;  /* 0x000000133c0dd224 */ /* 0x008fe200078e020e */
[----:B------:R-:W-:Y:S04]  /*34b0*/  BSSY B1, `(.L_x_104) ;  /* 0x0000006000017945 */ /* 0x000fe80003800000 */
[----:B------:R3:W-:Y:S01]  /*34c0*/  @!P5 STG.E.U8 desc[UR38][R4.64+0x48], R13 ;  /* 0x0000480d0400d986 */ /* 0x0007e2000c101126 */
[----:B------:R-:W-:Y:S05]  /*34d0*/  @P2 BRA `(.L_x_105) ;  /* 0x00000000000c2947 */ /* 0x000fea0003800000 */
[----:B------:R-:W3:Y:S02]  /*34e0*/  LDG.E.U8 R96, desc[UR38][R8.64+0x49] ;  /* 0x0000492608607981 */ /* 0x000ee4000c1e1100 */
[----:B---3--:R-:W-:-:S05]  /*34f0*/  PRMT R13, R96, 0x8880, RZ ;  /* 0x00008880600d7816 */ /* 0x008fca00000000ff */
[----:B------:R-:W-:-:S07]  /*3500*/  IMAD R14, R13, R88, RZ ;  /* 0x000000580d0e7224 */ /* 0x000fce00078e02ff */
.L_x_105:
[----:B------:R-:W-:Y:S05]  /*3510*/  BSYNC B1 ;  /* 0x0000000000017941 */ /* 0x000fea0003800000 */
.L_x_104:
        /* <DEDUP_REMOVED lines=11> */
.L_x_107:
[----:B------:R-:W-:Y:S05]  /*35d0*/  BSYNC B1 ;  /* 0x0000000000017941 */ /* 0x000fea0003800000 */
.L_x_106:
[----:B---3--:R-:W-:Y:S01]  /*35e0*/  @!P4 IMAD R13, R62, R19, R14 ;  /* 0x000000133e0dc224 */ /* 0x008fe200078e020e */
[----:B------:R-:W-:Y:S04]  /*35f0*/  BSSY B1, `(.L_x_108) ;  /* 0x0000006000017945 */ /* 0x000fe80003800000 */
[----:B------:R3:W-:Y:S01]  /*3600*/  @!P4 STG.E.U8 desc[UR38][R6.64+0x48], R13 ;  /* 0x0000480d0600c986 */ /* 0x0007e2000c101126 */
[----:B------:R-:W-:Y:S05]  /*3610*/  @P3 BRA `(.L_x_109) ;  /* 0x00000000000c3947 */ /* 0x000fea0003800000 */
[----:B------:R-:W3:Y:S02]  /*3620*/  LDG.E.U8 R96, desc[UR38][R10.64+0x49] ;  /* 0x000049260a607981 */ /* 0x000ee4000c1e1100 */
[----:B---3--:R-:W-:-:S05]  /*3630*/  PRMT R13, R96, 0x8880, RZ ;  /* 0x00008880600d7816 */ /* 0x008fca00000000ff */
[----:B------:R-:W-:-:S07]  /*3640*/  IMAD R14, R13, R88, RZ ;  /* 0x000000580d0e7224 */ /* 0x000fce00078e02ff */
.L_x_109:
[----:B------:R-:W-:Y:S05]  /*3650*/  BSYNC B1 ;  /* 0x0000000000017941 */ /* 0x000fea0003800000 */
.L_x_108:
[----:B------:R-:W-:Y:S01]  /*3660*/  @!P3 IMAD R63, R63, R19, R14 ;  /* 0x000000133f3fb224 */ /* 0x000fe200078e020e */
[----:B------:R-:W-:Y:S04]  /*3670*/  BSSY B1, `(.L_x_110) ;  /* 0x0000006000017945 */ /* 0x000fe80003800000 */
[----:B------:R0:W-:Y:S01]  /*3680*/  @!P3 STG.E.U8 desc[UR38][R6.64+0x49], R63 ;  /* 0x0000493f0600b986 */ /* 0x0001e2000c101126 */
[----:B------:R-:W-:Y:S05]  /*3690*/  @P5 BRA `(.L_x_111) ;  /* 0x00000000000c5947 */ /* 0x000fea0003800000 */
[----:B------:R-:W3:Y:S02]  /*36a0*/  LDG.E.U8 R96, desc[UR38][R8.64+0x50] ;  /* 0x0000502608607981 */ /* 0x000ee4000c1e1100 */
[----:B---3--:R-:W-:-:S05]  /*36b0*/  PRMT R13, R96, 0x8880, RZ ;  /* 0x00008880600d7816 */ /* 0x008fca00000000ff */
[----:B------:R-:W-:-:S07]  /*36c0*/  IMAD R14, R13, R88, RZ ;  /* 0x000000580d0e7224 */ /* 0x000fce00078e02ff */
.L_x_111:
[----:B------:R-:W-:Y:S05]  /*36d0*/  BSYNC B1 ;  /* 0x0000000000017941 */ /* 0x000fea0003800000 */
.L_x_110:
[----:B---3--:R-:W-:Y:S01]  /*36e0*/  @!P5 IMAD R13, R64, R19, R14 ;  /* 0x00000013400dd224 */ /* 0x008fe200078e020e */
[----:B------:R-:W-:Y:S04]  /*36f0*/  BSSY B1, `(.L_x_112) ;  /* 0x0000006000017945 */ /* 0x000fe80003800000 */
[----:B------:R3:W-:Y:S01]  /*3700*/  @!P5 STG.E.U8 desc[UR38][R4.64+0x50], R13 ;  /* 0x0000500d0400d986 */ /* 0x0007e2000c101126 */
[----:B------:R-:W-:Y:S05]  /*3710*/  @P2 BRA `(.L_x_113) ;  /* 0x00000000000c2947 */ /* 0x000fea0003800000 */
[----:B------:R-:W3:Y:S02]  /*3720*/  LDG.E.U8 R96, desc[UR38][R8.64+0x51] ;  /* 0x0000512608607981 */ /* 0x000ee4000c1e1100 */
[----:B---3--:R-:W-:-:S05]  /*3730*/  PRMT R13, R96, 0x8880, RZ ;  /* 0x00008880600d7816 */ /* 0x008fca00000000ff */
[----:B------:R-:W-:-:S07]  /*3740*/  IMAD R14, R13, R88, RZ ;  /* 0x000000580d0e7224 */ /* 0x000fce00078e02ff */
.L_x_113:
[----:B------:R-:W-:Y:S05]  /*3750*/  BSYNC B1 ;  /* 0x0000000000017941 */ /* 0x000fea0003800000 */
.L_x_112:
        /* <DEDUP_REMOVED lines=11> */
.L_x_115:
[----:B------:R-:W-:Y:S05]  /*3810*/  BSYNC B1 ;  /* 0x0000000000017941 */ /* 0x000fea0003800000 */
.L_x_114:
[----:B---3--:R-:W-:Y:S01]  /*3820*/  @!P4 IMAD R13, R66, R19, R14 ;  /* 0x00000013420dc224 */ /* 0x008fe200078e020e */
[----:B------:R-:W-:Y:S04]  /*3830*/  BSSY B1, `(.L_x_116) ;  /* 0x0000006000017945 */ /* 0x000fe80003800000 */
[----:B------:R3:W-:Y:S01]  /*3840*/  @!P4 STG.E.U8 desc[UR38][R6.64+0x50], R13 ;  /* 0x0000500d0600c986 */ /* 0x0007e2000c101126 */
[----:B------:R-:W-:Y:S05]  /*3850*/  @P3 BRA `(.L_x_117) ;  /* 0x00000000000c3947 */ /* 0x000fea0003800000 */
[----:B------:R-:W3:Y:S02]  /*3860*/  LDG.E.U8 R96, desc[UR38][R10.64+0x51] ;  /* 0x000051260a607981 */ /* 0x000ee4000c1e1100 */
[----:B---3--:R-:W-:-:S05]  /*3870*/  PRMT R13, R96, 0x8880, RZ ;  /* 0x00008880600d7816 */ /* 0x008fca00000000ff */
[----:B------:R-:W-:-:S07]  /*3880*/  IMAD R14, R13, R88, RZ ;  /* 0x000000580d0e7224 */ /* 0x000fce00078e02ff */
.L_x_117:
[----:B------:R-:W-:Y:S05]  /*3890*/  BSYNC B1 ;  /* 0x0000000000017941 */ /* 0x000fea0003800000 */
.L_x_116:
[----:B------:R-:W-:Y:S01]  /*38a0*/  @!P3 IMAD R67, R67, R19, R14 ;  /* 0x000000134343b224 */ /* 0x000fe200078e020e */
[----:B------:R-:W-:Y:S04]  /*38b0*/  BSSY B1, `(.L_x_118) ;  /* 0x0000006000017945 */ /* 0x000fe80003800000 */
[----:B------:R0:W-:Y:S01]  /*38c0*/  @!P3 STG.E.U8 desc[UR38][R6.64+0x51], R67 ;  /* 0x000051430600b986 */ /* 0x0001e2000c101126 */
[----:B------:R-:W-:Y:S05]  /*38d0*/  @P5 BRA `(.L_x_119) ;  /* 0x00000000000c5947 */ /* 0x000fea0003800000 */
[----:B------:R-:W3:Y:S02]  /*38e0*/  LDG.E.U8 R96, desc[UR38][R8.64+0x58] ;  /* 0x0000582608607981 */ /* 0x000ee4000c1e1100 */
[----:B---3--:R-:W-:-:S05]  /*38f0*/  PRMT R13, R96, 0x8880, RZ ;  /* 0x00008880600d7816 */ /* 0x008fca00000000ff */
[----:B------:R-:W-:-:S07]  /*3900*/  IMAD R14, R13, R88, RZ ;  /* 0x000000580d0e7224 */ /* 0x000fce00078e02ff */
.L_x_119:
[----:B------:R-:W-:Y:S05]  /*3910*/  BSYNC B1 ;  /* 0x0000000000017941 */ /* 0x000fea0003800000 */
.L_x_118:
[----:B---3--:R-:W-:Y:S01]  /*3920*/  @!P5 IMAD R13, R68, R19, R14 ;  /* 0x00000013440dd224 */ /* 0x008fe200078e020e */
[----:B------:R-:W-:Y:S04]  /*3930*/  BSSY B1, `(.L_x_120) ;  /* 0x0000006000017945 */ /* 0x000fe80003800000 */
[----:B------:R3:W-:Y:S01]  /*3940*/  @!P5 STG.E.U8 desc[UR38][R4.64+0x58], R13 ;  /* 0x0000580d0400d986 */ /* 0x0007e2000c101126 */
[----:B------:R-:W-:Y:S05]  /*3950*/  @P2 BRA `(.L_x_121) ;  /* 0x00000000000c2947 */ /* 0x000fea0003800000 */
[----:B------:R-:W3:Y:S02]  /*3960*/  LDG.E.U8 R96, desc[UR38][R8.64+0x59] ;  /* 0x0000592608607981 */ /* 0x000ee4000c1e1100 */
[----:B---3--:R-:W-:-:S05]  /*3970*/  PRMT R13, R96, 0x8880, RZ ;  /* 0x00008880600d7816 */ /* 0x008fca00000000ff */
[----:B------:R-:W-:-:S07]  /*3980*/  IMAD R14, R13, R88, RZ ;  /* 0x000000580d0e7224 */ /* 0x000fce00078e02ff */
.L_x_121:
[----:B------:R-:W-:Y:S05]  /*3990*/  BSYNC B1 ;  /* 0x0000000000017941 */ /* 0x000fea0003800000 */
.L_x_120:
        /* <DEDUP_REMOVED lines=11> */
.L_x_123:
[----:B------:R-:W-:Y:S05]  /*3a50*/  BSYNC B1 ;  /* 0x0000000000017941 */ /* 0x000fea0003800000 */
.L_x_122:
[----:B---3--:R-:W-:Y:S01]  /*3a60*/  @!P4 IMAD R13, R70, R19, R14 ;  /* 0x00000013460dc224 */ /* 0x008fe200078e020e */
[----:B------:R-:W-:Y:S04]  /*3a70*/  BSSY B1, `(.L_x_124) ;  /* 0x0000006000017945 */ /* 0x000fe80003800000 */
[----:B------:R3:W-:Y:S01]  /*3a80*/  @!P4 STG.E.U8 desc[UR38][R6.64+0x58], R13 ;  /* 0x0000580d0600c986 */ /* 0x0007e2000c101126 */
[----:B------:R-:W-:Y:S05]  /*3a90*/  @P3 BRA `(.L_x_125) ;  /* 0x00000000000c3947 */ /* 0x000fea0003800000 */
[----:B------:R-:W3:Y:S02]  /*3aa0*/  LDG.E.U8 R96, desc[UR38][R10.64+0x59] ;  /* 0x000059260a607981 */ /* 0x000ee4000c1e1100 */
[----:B---3--:R-:W-:-:S05]  /*3ab0*/  PRMT R13, R96, 0x8880, RZ ;  /* 0x00008880600d7816 */ /* 0x008fca00000000ff */
[----:B------:R-:W-:-:S07]  /*3ac0*/  IMAD R14, R13, R88, RZ ;  /* 0x000000580d0e7224 */ /* 0x000fce00078e02ff */
.L_x_125:
[----:B------:R-:W-:Y:S05]  /*3ad0*/  BSYNC B1 ;  /* 0x0000000000017941 */ /* 0x000fea0003800000 */
.L_x_124:
[----:B------:R-:W-:Y:S01]  /*3ae0*/  @!P3 IMAD R71, R71, R19, R14 ;  /* 0x000000134747b224 */ /* 0x000fe200078e020e */
[----:B------:R-:W-:Y:S04]  /*3af0*/  BSSY B1, `(.L_x_126) ;  /* 0x0000006000017945 */ /* 0x000fe80003800000 */
[----:B------:R0:W-:Y:S01]  /*3b00*/  @!P3 STG.E.U8 desc[UR38][R6.64+0x59], R71 ;  /* 0x000059470600b986 */ /* 0x0001e2000c101126 */
[----:B------:R-:W-:Y:S05]  /*3b10*/  @P5 BRA `(.L_x_127) ;  /* 0x00000000000c5947 */ /* 0x000fea0003800000 */
[----:B------:R-:W3:Y:S02]  /*3b20*/  LDG.E.U8 R96, desc[UR38][R8.64+0x60] ;  /* 0x0000602608607981 */ /* 0x000ee4000c1e1100 */
[----:B---3--:R-:W-:-:S05]  /*3b30*/  PRMT R13, R96, 0x8880, RZ ;  /* 0x00008880600d7816 */ /* 0x008fca00000000ff */
[----:B------:R-:W-:-:S07]  /*3b40*/  IMAD R14, R13, R88, RZ ;  /* 0x000000580d0e7224 */ /* 0x000fce00078e02ff */
.L_x_127:
[----:B------:R-:W-:Y:S05]  /*3b50*/  BSYNC B1 ;  /* 0x0000000000017941 */ /* 0x000fea0003800000 */
.L_x_126:
[----:B---3--:R-:W-:Y:S01]  /*3b60*/  @!P5 IMAD R13, R72, R19, R14 ;  /* 0x00000013480dd224 */ /* 0x008fe200078e020e */
[----:B------:R-:W-:Y:S04]  /*3b70*/  BSSY B1, `(.L_x_128) ;  /* 0x0000006000017945 */ /* 0x000fe80003800000 */
[----:B------:R3:W-:Y:S01]  /*3b80*/  @!P5 STG.E.U8 desc[UR38][R4.64+0x60], R13 ;  /* 0x0000600d0400d986 */ /* 0x0007e2000c101126 */
[----:B------:R-:W-:Y:S05]  /*3b90*/  @P2 BRA `(.L_x_129) ;  /* 0x00000000000c2947 */ /* 0x000fea0003800000 */
[----:B------:R-:W3:Y:S02]  /*3ba0*/  LDG.E.U8 R96, desc[UR38][R8.64+0x61] ;  /* 0x0000612608607981 */ /* 0x000ee4000c1e1100 */
[----:B---3--:R-:W-:-:S05]  /*3bb0*/  PRMT R13, R96, 0x8880, RZ ;  /* 0x00008880600d7816 */ /* 0x008fca00000000ff */
[----:B------:R-:W-:-:S07]  /*3bc0*/  IMAD R14, R13, R88, RZ ;  /* 0x000000580d0e7224 */ /* 0x000fce00078e02ff */
.L_x_129:
[----:B------:R-:W-:Y:S05]  /*3bd0*/  BSYNC B1 ;  /* 0x0000000000017941 */ /* 0x000fea0003800000 */
.L_x_128:
        /* <DEDUP_REMOVED lines=11> */
.L_x_131:
[----:B------:R-:W-:Y:S05]  /*3c90*/  BSYNC B1 ;  /* 0x0000000000017941 */ /* 0x000fea0003800000 */
.L_x_130:
[----:B---3--:R-:W-:Y:S01]  /*3ca0*/  @!P4 IMAD R13, R74, R19, R14 ;  /* 0x000000134a0dc224 */ /* 0x008fe200078e020e */
[----:B------:R-:W-:Y:S04]  /*3cb0*/  BSSY B1, `(.L_x_132) ;  /* 0x0000006000017945 */ /* 0x000fe80003800000 */
[----:B------:R3:W-:Y:S01]  /*3cc0*/  @!P4 STG.E.U8 desc[UR38][R6.64+0x60], R13 ;  /* 0x0000600d0600c986 */ /* 0x0007e2000c101126 */
[----:B------:R-:W-:Y:S05]  /*3cd0*/  @P3 BRA `(.L_x_133) ;  /* 0x00000000000c3947 */ /* 0x000fea0003800000 */
[----:B------:R-:W3:Y:S02]  /*3ce0*/  LDG.E.U8 R96, desc[UR38][R10.64+0x61] ;  /* 0x000061260a607981 */ /* 0x000ee4000c1e1100 */
[----:B---3--:R-:W-:-:S05]  /*3cf0*/  PRMT R13, R96, 0x8880, RZ ;  /* 0x00008880600d7816 */ /* 0x008fca00000000ff */
[----:B------:R-:W-:-:S07]  /*3d00*/  IMAD R14, R13, R88, RZ ;  /* 0x000000580d0e7224 */ /* 0x000fce00078e02ff */
.L_x_133:
[----:B------:R-:W-:Y:S05]  /*3d10*/  BSYNC B1 ;  /* 0x0000000000017941 */ /* 0x000fea0003800000 */
.L_x_132:
[----:B------:R-:W-:Y:S01]  /*3d20*/  @!P3 IMAD R75, R75, R19, R14 ;  /* 0x000000134b4bb224 */ /* 0x000fe200078e020e */
[----:B------:R-:W-:Y:S04]  /*3d30*/  BSSY B1, `(.L_x_134) ;  /* 0x0000006000017945 */ /* 0x000fe80003800000 */
[----:B------:R0:W-:Y:S01]  /*3d40*/  @!P3 STG.E.U8 desc[UR38][R6.64+0x61], R75 ;  /* 0x0000614b0600b986 */ /* 0x0001e2000c101126 */
[----:B------:R-:W-:Y:S05]  /*3d50*/  @P5 BRA `(.L_x_135) ;  /* 0x00000000000c5947 */ /* 0x000fea0003800000 */
[----:B------:R-:W3:Y:S02]  /*3d60*/  LDG.E.U8 R96, desc[UR38][R8.64+0x68] ;  /* 0x0000682608607981 */ /* 0x000ee4000c1e1100 */
[----:B---3--:R-:W-:-:S05]  /*3d70*/  PRMT R13, R96, 0x8880, RZ ;  /* 0x00008880600d7816 */ /* 0x008fca00000000ff */
[----:B------:R-:W-:-:S07]  /*3d80*/  IMAD R14, R13, R88, RZ ;  /* 0x000000580d0e7224 */ /* 0x000fce00078e02ff */
.L_x_135:
[----:B------:R-:W-:Y:S05]  /*3d90*/  BSYNC B1 ;  /* 0x0000000000017941 */ /* 0x000fea0003800000 */
.L_x_134:
[----:B---3--:R-:W-:Y:S01]  /*3da0*/  @!P5 IMAD R13, R76, R19, R14 ;  /* 0x000000134c0dd224 */ /* 0x008fe200078e020e */
[----:B------:R-:W-:Y:S04]  /*3db0*/  BSSY B1, `(.L_x_136) ;  /* 0x0000006000017945 */ /* 0x000fe80003800000 */
[----:B------:R3:W-:Y:S01]  /*3dc0*/  @!P5 STG.E.U8 desc[UR38][R4.64+0x68], R13 ;  /* 0x0000680d0400d986 */ /* 0x0007e2000c101126 */
[----:B------:R-:W-:Y:S05]  /*3dd0*/  @P2 BRA `(.L_x_137) ;  /* 0x00000000000c2947 */ /* 0x000fea0003800000 */
[----:B------:R-:W3:Y:S02]  /*3de0*/  LDG.E.U8 R96, desc[UR38][R8.64+0x69] ;  /* 0x0000692608607981 */ /* 0x000ee4000c1e1100 */
[----:B---3--:R-:W-:-:S05]  /*3df0*/  PRMT R13, R96, 0x8880, RZ ;  /* 0x00008880600d7816 */ /* 0x008fca00000000ff */
[----:B------:R-:W-:-:S07]  /*3e00*/  IMAD R14, R13, R88, RZ ;  /* 0x000000580d0e7224 */ /* 0x000fce00078e02ff */
.L_x_137:
[----:B------:R-:W-:Y:S05]  /*3e10*/  BSYNC B1 ;  /* 0x0000000000017941 */ /* 0x000fea0003800000 */
.L_x_136:
        /* <DEDUP_REMOVED lines=11> */
.L_x_139:
[----:B------:R-:W-:Y:S05]  /*3ed0*/  BSYNC B1 ;  /* 0x0000000000017941 */ /* 0x000fea0003800000 */
.L_x_138:
[----:B---3--:R-:W-:Y:S01]  /*3ee0*/  @!P4 IMAD R13, R78, R19, R14 ;  /* 0x000000134e0dc224 */ /* 0x008fe200078e020e */
[----:B------:R-:W-:Y:S04]  /*3ef0*/  BSSY B1, `(.L_x_140) ;  /* 0x0000006000017945 */ /* 0x000fe80003800000 */
[----:B------:R3:W-:Y:S01]  /*3f00*/  @!P4 STG.E.U8 desc[UR38][R6.64+0x68], R13 ;  /* 0x0000680d0600c986 */ /* 0x0007e2000c101126 */
[----:B------:R-:W-:Y:S05]  /*3f10*/  @P3 BRA `(.L_x_141) ;  /* 0x00000000000c3947 */ /* 0x000fea0003800000 */
[----:B------:R-:W3:Y:S02]  /*3f20*/  LDG.E.U8 R96, desc[UR38][R10.64+0x69] ;  /* 0x000069260a607981 */ /* 0x000ee4000c1e1100 */
[----:B---3--:R-:W-:-:S05]  /*3f30*/  PRMT R13, R96, 0x8880, RZ ;  /* 0x00008880600d7816 */ /* 0x008fca00000000ff */
[----:B------:R-:W-:-:S07]  /*3f40*/  IMAD R14, R13, R88, RZ ;  /* 0x000000580d0e7224 */ /* 0x000fce00078e02ff */
.L_x_141:
[----:B------:R-:W-:Y:S05]  /*3f50*/  BSYNC B1 ;  /* 0x0000000000017941 */ /* 0x000fea0003800000 */
.L_x_140:
[----:B------:R-:W-:Y:S01]  /*3f60*/  @!P3 IMAD R79, R79, R19, R14 ;  /* 0x000000134f4fb224 */ /* 0x000fe200078e020e */
[----:B------:R-:W-:Y:S04]  /*3f70*/  BSSY B1, `(.L_x_142) ;  /* 0x0000006000017945 */ /* 0x000fe80003800000 */
[----:B------:R0:W-:Y:S01]  /*3f80*/  @!P3 STG.E.U8 desc[UR38][R6.64+0x69], R79 ;  /* 0x0000694f0600b986 */ /* 0x0001e2000c101126 */
[----:B------:R-:W-:Y:S05]  /*3f90*/  @P5 BRA `(.L_x_143) ;  /* 0x00000000000c5947 */ /* 0x000fea0003800000 */
[----:B------:R-:W3:Y:S02]  /*3fa0*/  LDG.E.U8 R96, desc[UR38][R8.64+0x70] ;  /* 0x0000702608607981 */ /* 0x000ee4000c1e1100 */
[----:B---3--:R-:W-:-:S05]  /*3fb0*/  PRMT R13, R96, 0x8880, RZ ;  /* 0x00008880600d7816 */ /* 0x008fca00000000ff */
[----:B------:R-:W-:-:S07]  /*3fc0*/  IMAD R14, R13, R88, RZ ;  /* 0x000000580d0e7224 */ /* 0x000fce00078e02ff */
.L_x_143:
[----:B------:R-:W-:Y:S05]  /*3fd0*/  BSYNC B1 ;  /* 0x0000000000017941 */ /* 0x000fea0003800000 */
.L_x_142:
[----:B---3--:R-:W-:Y:S01]  /*3fe0*/  @!P5 IMAD R13, R80, R19, R14 ;  /* 0x00000013500dd224 */ /* 0x008fe200078e020e */
[----:B------:R-:W-:Y:S04]  /*3ff0*/  BSSY B1, `(.L_x_144) ;  /* 0x0000006000017945 */ /* 0x000fe80003800000 */
[----:B------:R3:W-:Y:S01]  /*4000*/  @!P5 STG.E.U8 desc[UR38][R4.64+0x70], R13 ;  /* 0x0000700d0400d986 */ /* 0x0007e2000c101126 */
[----:B------:R-:W-:Y:S05]  /*4010*/  @P2 BRA `(.L_x_145) ;  /* 0x00000000000c2947 */ /* 0x000fea0003800000 */
[----:B------:R-:W3:Y:S02]  /*4020*/  LDG.E.U8 R96, desc[UR38][R8.64+0x71] ;  /* 0x0000712608607981 */ /* 0x000ee4000c1e1100 */
[----:B---3--:R-:W-:-:S05]  /*4030*/  PRMT R13, R96, 0x8880, RZ ;  /* 0x00008880600d7816 */ /* 0x008fca00000000ff */
[----:B------:R-:W-:-:S07]  /*4040*/  IMAD R14, R13, R88, RZ ;  /* 0x000000580d0e7224 */ /* 0x000fce00078e02ff */
.L_x_145:
[----:B------:R-:W-:Y:S05]  /*4050*/  BSYNC B1 ;  /* 0x0000000000017941 */ /* 0x000fea0003800000 */
.L_x_144:
[----:B------:R-:W-:Y:S01]  /*4060*/  ISETP.LT.OR P4, PT, R3, 0x71, !P0 ;  /* 0x000000710300780c */ /* 0x000fe20004781670 */
[----:B------:R-:W-:Y:S01]  /*4070*/  @!P2 IMAD R81, R81, R19, R14 ;  /* 0x000000135151a224 */ /* 0x000fe200078e020e */
[----:B------:R-:W-:Y:S01]  /*4080*/  BSSY B1, `(.L_x_146) ;  /* 0x000000a000017945 */ /* 0x000fe20003800000 */
[C---:B------:R-:W-:Y:S02]  /*4090*/  ISETP.LT.OR P3, PT, R3.reuse, 0x72, !P0 ;  /* 0x000000720300780c */ /* 0x040fe40004761670 */
        /* <DEDUP_REMOVED lines=8> */
.L_x_147:
[----:B------:R-:W-:Y:S05]  /*4120*/  BSYNC B1 ;  /* 0x0000000000017941 */ /* 0x000fea0003800000 */
.L_x_146:
[----:B---3--:R-:W-:Y:S01]  /*4130*/  @!P4 IMAD R13, R82, R19, R14 ;  /* 0x00000013520dc224 */ /* 0x008fe200078e020e */
[----:B------:R-:W-:Y:S04]  /*4140*/  BSSY B1, `(.L_x_148) ;  /* 0x0000006000017945 */ /* 0x000fe80003800000 */
[----:B------:R3:W-:Y:S01]  /*4150*/  @!P4 STG.E.U8 desc[UR38][R6.64+0x70], R13 ;  /* 0x0000700d0600c986 */ /* 0x0007e2000c101126 */
[----:B------:R-:W-:Y:S05]  /*4160*/  @P3 BRA `(.L_x_149) ;  /* 0x00000000000c3947 */ /* 0x000fea0003800000 */
[----:B------:R-:W3:Y:S02]  /*4170*/  LDG.E.U8 R96, desc[UR38][R10.64+0x71] ;  /* 0x000071260a607981 */ /* 0x000ee4000c1e1100 */
[----:B---3--:R-:W-:-:S05]  /*4180*/  PRMT R13, R96, 0x8880, RZ ;  /* 0x00008880600d7816 */ /* 0x008fca00000000ff */
[----:B------:R-:W-:-:S07]  /*4190*/  IMAD R14, R13, R88, RZ ;  /* 0x000000580d0e7224 */ /* 0x000fce00078e02ff */
.L_x_149:
[----:B------:R-:W-:Y:S05]  /*41a0*/  BSYNC B1 ;  /* 0x0000000000017941 */ /* 0x000fea0003800000 */
.L_x_148:
[----:B------:R-:W-:Y:S01]  /*41b0*/  @!P3 IMAD R83, R83, R19, R14 ;  /* 0x000000135353b224 */ /* 0x000fe200078e020e */
[----:B------:R-:W-:Y:S04]  /*41c0*/  BSSY B1, `(.L_x_150) ;  /* 0x0000006000017945 */ /* 0x000fe80003800000 */
[----:B------:R0:W-:Y:S01]  /*41d0*/  @!P3 STG.E.U8 desc[UR38][R6.64+0x71], R83 ;  /* 0x000071530600b986 */ /* 0x0001e2000c101126 */
[----:B------:R-:W-:Y:S05]  /*41e0*/  @P2 BRA `(.L_x_151) ;  /* 0x00000000000c2947 */ /* 0x000fea0003800000 */
[----:B------:R-:W3:Y:S02]  /*41f0*/  LDG.E.U8 R96, desc[UR38][R8.64+0x78] ;  /* 0x0000782608607981 */ /* 0x000ee4000c1e1100 */
[----:B---3--:R-:W-:-:S05]  /*4200*/  PRMT R13, R96, 0x8880, RZ ;  /* 0x00008880600d7816 */ /* 0x008fca00000000ff */
[----:B------:R-:W-:-:S07]  /*4210*/  IMAD R14, R13, R88, RZ ;  /* 0x000000580d0e7224 */ /* 0x000fce00078e02ff */
.L_x_151:
[----:B------:R-:W-:Y:S05]  /*4220*/  BSYNC B1 ;  /* 0x0000000000017941 */ /* 0x000fea0003800000 */
.L_x_150:
[----:B---3--:R-:W-:Y:S01]  /*4230*/  @!P2 IMAD R13, R84, R19, R14 ;  /* 0x00000013540da224 */ /* 0x008fe200078e020e */
[----:B------:R-:W-:Y:S04]  /*4240*/  BSSY B1, `(.L_x_152) ;  /* 0x0000006000017945 */ /* 0x000fe80003800000 */
[----:B------:R3:W-:Y:S01]  /*4250*/  @!P2 STG.E.U8 desc[UR38][R4.64+0x78], R13 ;  /* 0x0000780d0400a986 */ /* 0x0007e2000c101126 */
[----:B------:R-:W-:Y:S05]  /*4260*/  @P1 BRA `(.L_x_153) ;  /* 0x00000000000c1947 */ /* 0x000fea0003800000 */
[----:B------:R-:W3:Y:S02]  /*4270*/  LDG.E.U8 R96, desc[UR38][R8.64+0x79] ;  /* 0x0000792608607981 */ /* 0x000ee4000c1e1100 */
[----:B---3--:R-:W-:-:S05]  /*4280*/  PRMT R13, R96, 0x8880, RZ ;  /* 0x00008880600d7816 */ /* 0x008fca00000000ff */
[----:B------:R-:W-:-:S07]  /*4290*/  IMAD R14, R13, R88, RZ ;  /* 0x000000580d0e7224 */ /* 0x000fce00078e02ff */
.L_x_153:
[----:B------:R-:W-:Y:S05]  /*42a0*/  BSYNC B1 ;  /* 0x0000000000017941 */ /* 0x000fea0003800000 */
.L_x_152:
[----:B------:R-:W-:Y:S01]  /*42b0*/  @!P1 IMAD R85, R85, R19, R14 ;  /* 0x0000001355559224 */ /* 0x000fe200078e020e */
[----:B------:R-:W-:Y:S04]  /*42c0*/  BSSY B1, `(.L_x_154) ;  /* 0x0000006000017945 */ /* 0x000fe80003800000 */
[----:B------:R0:W-:Y:S01]  /*42d0*/  @!P1 STG.E.U8 desc[UR38][R4.64+0x79], R85 ;  /* 0x0000795504009986 */ /* 0x0001e2000c101126 */
[----:B------:R-:W-:Y:S05]  /*42e0*/  @P5 BRA `(.L_x_155) ;  /* 0x00000000000c5947 */ /* 0x000fea0003800000 */
[----:B------:R-:W0:Y:S02]  /*42f0*/  LDG.E.U8 R96, desc[UR38][R10.64+0x78] ;  /* 0x000078260a607981 */ /* 0x000e24000c1e1100 */
[----:B0123--:R-:W-:-:S05]  /*4300*/  PRMT R5, R96, 0x8880, RZ ;  /* 0x0000888060057816 */ /* 0x00ffca00000000ff */
[----:B------:R-:W-:-:S07]  /*4310*/  IMAD R14, R5, R88, RZ ;  /* 0x00000058050e7224 */ /* 0x000fce00078e02ff */
.L_x_155:
[----:B------:R-:W-:Y:S05]  /*4320*/  BSYNC B1 ;  /* 0x0000000000017941 */ /* 0x000fea0003800000 */
.L_x_154:
[----:B0123--:R-:W-:Y:S01]  /*4330*/  @!P5 IMAD R5, R86, R19, R14 ;  /* 0x000000135605d224 */ /* 0x00ffe200078e020e */
[----:B------:R-:W-:Y:S01]  /*4340*/  ISETP.LT.OR P0, PT, R3, 0x7a, !P0 ;  /* 0x0000007a0300780c */ /* 0x000fe20004701670 */
[----:B------:R-:W-:Y:S03]  /*4350*/  BSSY B1, `(.L_x_156) ;  /* 0x0000006000017945 */ /* 0x000fe60003800000 */
[----:B------:R0:W-:Y:S09]  /*4360*/  @!P5 STG.E.U8 desc[UR38][R6.64+0x78], R5 ;  /* 0x000078050600d986 */ /* 0x0001f2000c101126 */
[----:B------:R-:W-:Y:S05]  /*4370*/  @P0 BRA `(.L_x_157) ;  /* 0x00000000000c0947 */ /* 0x000fea0003800000 */
[----:B------:R-:W2:Y:S02]  /*4380*/  LDG.E.U8 R96, desc[UR38][R10.64+0x79] ;  /* 0x000079260a607981 */ /* 0x000ea4000c1e1100 */
[----:B--2---:R-:W-:-:S05]  /*4390*/  PRMT R3, R96, 0x8880, RZ ;  /* 0x0000888060037816 */ /* 0x004fca00000000ff */
[----:B------:R-:W-:-:S07]  /*43a0*/  IMAD R14, R3, R88, RZ ;  /* 0x00000058030e7224 */ /* 0x000fce00078e02ff */
.L_x_157:
[----:B------:R-:W-:Y:S05]  /*43b0*/  BSYNC B1 ;  /* 0x0000000000017941 */ /* 0x000fea0003800000 */
.L_x_156:
[----:B------:R-:W-:Y:S01]  /*43c0*/  IMAD R87, R87, R19, R14 ;  /* 0x0000001357577224 */ /* 0x000fe200078e020e */
[----:B------:R-:W-:Y:S06]  /*43d0*/  @P0 BRA `(.L_x_158) ;  /* 0x0000000c00100947 */ /* 0x000fec0003800000 */
[----:B------:R1:W-:Y:S01]  /*43e0*/  STG.E.U8 desc[UR38][R6.64+0x79], R87 ;  /* 0x0000795706007986 */ /* 0x0003e2000c101126 */
[----:B------:R-:W-:Y:S05]  /*43f0*/  BRA `(.L_x_158) ;  /* 0x0000000c00087947 */ /* 0x000fea0003800000 */
.L_x_29:
[C---:B------:R-:W-:Y:S02]  /*4400*/  ISETP.GE.AND P1, PT, R102.reuse, 0x1, PT ;  /* 0x000000016600780c */ /* 0x040fe40003f26270 */
[----:B------:R-:W-:Y:S02]  /*4410*/  ISETP.GE.AND P0, PT, R102, 0x9, PT ;  /* 0x000000096600780c */ /* 0x000fe40003f06270 */
[C---:B------:R-:W-:Y:S02]  /*4420*/  ISETP.LT.OR P4, PT, R3.reuse, 0x1, !P1 ;  /* 0x000000010300780c */ /* 0x040fe40004f81670 */
[C---:B------:R-:W-:Y:S02]  /*4430*/  ISETP.LT.OR P3, PT, R3.reuse, 0x2, !P1 ;  /* 0x000000020300780c */ /* 0x040fe40004f61670 */
[C---:B------:R-:W-:Y:S02]  /*4440*/  ISETP.LT.OR P2, PT, R3.reuse, 0x1, !P0 ;  /* 0x000000010300780c */ /* 0x040fe40004741670 */
[----:B------:R-:W-:-:S07]  /*4450*/  ISETP.LT.OR P5, PT, R3, 0x2, !P0 ;  /* 0x000000020300780c */ /* 0x000fce00047a1670 */
[-C--:B------:R-:W-:Y:S02]  /*4460*/  @!P4 IMAD R9, R24, R19.reuse, RZ ;  /* 0x000000131809c224 */ /* 0x080fe400078e02ff */
[-C--:B------:R-:W-:Y:S02]  /*4470*/  @!P3 IMAD R25, R25, R19.reuse, RZ ;  /* 0x000000131919b224 */ /* 0x080fe400078e02ff */
[-C--:B------:R-:W-:Y:S01]  /*4480*/  @!P2 IMAD R11, R26, R19.reuse, RZ ;  /* 0x000000131a0ba224 */ /* 0x080fe200078e02ff */
[----:B------:R0:W-:Y:S01]  /*4490*/  @!P4 STG.E.U8 desc[UR38][R4.64], R9 ;  /* 0x000000090400c986 */ /* 0x0001e2000c101126 */
[----:B------:R-:W-:Y:S01]  /*44a0*/  ISETP.LT.OR P4, PT, R3, 0x9, !P1 ;  /* 0x000000090300780c */ /* 0x000fe20004f81670 */
[----:B------:R-:W-:Y:S02]  /*44b0*/  @!P5 IMAD R27, R27, R19, RZ ;  /* 0x000000131b1bd224 */ /* 0x000fe400078e02ff */
[----:B------:R-:W-:Y:S01]  /*44c0*/  @!P3 STG.E.U8 desc[UR38][R4.64+0x1], R25 ;  /* 0x000001190400b986 */ /* 0x000fe2000c101126 */
[----:B------:R-:W-:-:S03]  /*44d0*/  ISETP.LT.OR P3, PT, R3, 0xa, !P1 ;  /* 0x0000000a0300780c */ /* 0x000fc60004f61670 */
[----:B------:R1:W-:Y:S01]  /*44e0*/  @!P2 STG.E.U8 desc[UR38][R6.64], R11 ;  /* 0x0000000b0600a986 */ /* 0x0003e2000c101126 */
[----:B------:R-:W-:-:S03]  /*44f0*/  ISETP.LT.OR P2, PT, R3, 0x9, !P0 ;  /* 0x000000090300780c */ /* 0x000fc60004741670 */
[----:B------:R-:W-:Y:S01]  /*4500*/  @!P5 STG.E.U8 desc[UR38][R6.64+0x1], R27 ;  /* 0x0000011b0600d986 */ /* 0x000fe2000c101126 */
[----:B------:R-:W-:Y:S01]  /*4510*/  ISETP.LT.OR P5, PT, R3, 0xa, !P0 ;  /* 0x0000000a0300780c */ /* 0x000fe200047a1670 */
[----:B------:R-:W-:-:S04]  /*4520*/  @!P4 IMAD R13, R28, R19, RZ ;  /* 0x000000131c0dc224 */ /* 0x000fc800078e02ff */
[-C--:B------:R-:W-:Y:S01]  /*4530*/  @!P3 IMAD R29, R29, R19.reuse, RZ ;  /* 0x000000131d1db224 */ /* 0x080fe200078e02ff */
[----:B------:R-:W-:Y:S01]  /*4540*/  @!P4 STG.E.U8 desc[UR38][R4.64+0x8], R13 ;  /* 0x0000080d0400c986 */ /* 0x000fe2000c101126 */
[C---:B------:R-:W-:Y:S02]  /*4550*/  ISETP.LT.OR P4, PT, R3.reuse, 0x11, !P1 ;  /* 0x000000110300780c */ /* 0x040fe40004f81670 */
[-C--:B0-----:R-:W-:Y:S01]  /*4560*/  @!P2 IMAD R9, R30, R19.reuse, RZ ;  /* 0x000000131e09a224 */ /* 0x081fe200078e02ff */
[----:B------:R-:W-:Y:S01]  /*4570*/  @!P3 STG.E.U8 desc[UR38][R4.64+0x9], R29 ;  /* 0x0000091d0400b986 */ /* 0x000fe2000c101126 */
[----:B------:R-:W-:Y:S02]  /*4580*/  ISETP.LT.OR P3, PT, R3, 0x12, !P1 ;  /* 0x000000120300780c */ /* 0x000fe40004f61670 */
[----:B------:R-:W-:Y:S01]  /*4590*/  @!P5 IMAD R31, R31, R19, RZ ;  /* 0x000000131f1fd224 */ /* 0x000fe200078e02ff */
[----:B------:R0:W-:Y:S01]  /*45a0*/  @!P2 STG.E.U8 desc[UR38][R6.64+0x8], R9 ;  /* 0x000008090600a986 */ /* 0x0001e2000c101126 */
[----:B------:R-:W-:-:S03]  /*45b0*/  ISETP.LT.OR P2, PT, R3, 0x11, !P0 ;  /* 0x000000110300780c */ /* 0x000fc60004741670 */
[----:B------:R-:W-:Y:S01]  /*45c0*/  @!P5 STG.E.U8 desc[UR38][R6.64+0x9], R31 ;  /* 0x0000091f0600d986 */ /* 0x000fe2000c101126 */
[----:B------:R-:W-:Y:S01]  /*45d0*/  ISETP.LT.OR P5, PT, R3, 0x12, !P0 ;  /* 0x000000120300780c */ /* 0x000fe200047a1670 */
[----:B-1----:R-:W-:-:S04]  /*45e0*/  @!P4 IMAD R11, R32, R19, RZ ;  /* 0x00000013200bc224 */ /* 0x002fc800078e02ff */
        /* <DEDUP_REMOVED lines=109> */
[----:B------:R1:W-:Y:S01]  /*4cc0*/  @!P4 STG.E.U8 desc[UR38][R4.64+0x58], R13 ;  /* 0x0000580d0400c986 */ /* 0x0003e2000c101126 */
        /* <DEDUP_REMOVED lines=13> */
[-C--:B-1----:R-:W-:Y:S01]  /*4da0*/  @!P2 IMAD R13, R74, R19.reuse, RZ ;  /* 0x000000134a0da224 */ /* 0x082fe200078e02ff */
[----:B------:R-:W-:Y:S01]  /*4db0*/  @!P3 STG.E.U8 desc[UR38][R4.64+0x61], R73 ;  /* 0x000061490400b986 */ /* 0x000fe2000c101126 */
[----:B------:R-:W-:Y:S02]  /*4dc0*/  ISETP.LT.OR P3, PT, R3, 0x6a, !P1 ;  /* 0x0000006a0300780c */ /* 0x000fe40004f61670 */
[----:B------:R-:W-:Y:S01]  /*4dd0*/  @!P5 IMAD R75, R75, R19, RZ ;  /* 0x000000134b4bd224 */ /* 0x000fe200078e02ff */
[----:B------:R1:W-:Y:S01]  /*4de0*/  @!P2 STG.E.U8 desc[UR38][R6.64+0x60], R13 ;  /* 0x0000600d0600a986 */ /* 0x0003e2000c101126 */
[----:B------:R-:W-:-:S03]  /*4df0*/  ISETP.LT.OR P2, PT, R3, 0x69, !P0 ;  /* 0x000000690300780c */ /* 0x000fc60004741670 */
[----:B------:R-:W-:Y:S01]  /*4e00*/  @!P5 STG.E.U8 desc[UR38][R6.64+0x61], R75 ;  /* 0x0000614b0600d986 */ /* 0x000fe2000c101126 */
[----:B------:R-:W-:Y:S01]  /*4e10*/  ISETP.LT.OR P5, PT, R3, 0x6a, !P0 ;  /* 0x0000006a0300780c */ /* 0x000fe200047a1670 */
[----:B0-----:R-:W-:-:S04]  /*4e20*/  @!P4 IMAD R9, R76, R19, RZ ;  /* 0x000000134c09c224 */ /* 0x001fc800078e02ff */
[-C--:B------:R-:W-:Y:S01]  /*4e30*/  @!P3 IMAD R77, R77, R19.reuse, RZ ;  /* 0x000000134d4db224 */ /* 0x080fe200078e02ff */
[----:B------:R-:W-:Y:S01]  /*4e40*/  @!P4 STG.E.U8 desc[UR38][R4.64+0x68], R9 ;  /* 0x000068090400c986 */ /* 0x000fe2000c101126 */
[C---:B------:R-:W-:Y:S02]  /*4e50*/  ISETP.LT.OR P4, PT, R3.reuse, 0x72, !P1 ;  /* 0x000000720300780c */ /* 0x040fe40004f81670 */
[-C--:B--2---:R-:W-:Y:S01]  /*4e60*/  @!P2 IMAD R11, R78, R19.reuse, RZ ;  /* 0x000000134e0ba224 */ /* 0x084fe200078e02ff */
[----:B------:R-:W-:Y:S01]  /*4e70*/  @!P3 STG.E.U8 desc[UR38][R4.64+0x69], R77 ;  /* 0x0000694d0400b986 */ /* 0x000fe2000c101126 */
[----:B------:R-:W-:Y:S02]  /*4e80*/  ISETP.LT.OR P3, PT, R3, 0x71, !P1 ;  /* 0x000000710300780c */ /* 0x000fe40004f61670 */
[----:B------:R-:W-:Y:S01]  /*4e90*/  @!P5 IMAD R79, R79, R19, RZ ;  /* 0x000000134f4fd224 */ /* 0x000fe200078e02ff */
[----:B------:R0:W-:Y:S01]  /*4ea0*/  @!P2 STG.E.U8 desc[UR38][R6.64+0x68], R11 ;  /* 0x0000680b0600a986 */ /* 0x0001e2000c101126 */
[----:B------:R-:W-:-:S03]  /*4eb0*/  ISETP.LT.OR P2, PT, R3, 0x71, !P0 ;  /* 0x000000710300780c */ /* 0x000fc60004741670 */
[----:B------:R2:W-:Y:S01]  /*4ec0*/  @!P5 STG.E.U8 desc[UR38][R6.64+0x69], R79 ;  /* 0x0000694f0600d986 */ /* 0x0005e2000c101126 */
[----:B------:R-:W-:Y:S01]  /*4ed0*/  ISETP.LT.OR P5, PT, R3, 0x79, !P0 ;  /* 0x000000790300780c */ /* 0x000fe200047a1670 */
[----:B------:R-:W-:-:S04]  /*4ee0*/  @!P4 IMAD R81, R81, R19, RZ ;  /* 0x000000135151c224 */ /* 0x000fc800078e02ff */
[-C--:B-1----:R-:W-:Y:S01]  /*4ef0*/  @!P3 IMAD R13, R80, R19.reuse, RZ ;  /* 0x00000013500db224 */ /* 0x082fe200078e02ff */
[----:B------:R2:W-:Y:S01]  /*4f00*/  @!P4 STG.E.U8 desc[UR38][R4.64+0x71], R81 ;  /* 0x000071510400c986 */ /* 0x0005e2000c101126 */
[C---:B------:R-:W-:Y:S02]  /*4f10*/  ISETP.LT.OR P4, PT, R3.reuse, 0x72, !P0 ;  /* 0x000000720300780c */ /* 0x040fe40004781670 */
[C---:B------:R-:W-:Y:S01]  /*4f20*/  ISETP.LT.OR P0, PT, R3.reuse, 0x7a, !P0 ;  /* 0x0000007a0300780c */ /* 0x040fe20004701670 */
[----:B------:R2:W-:Y:S01]  /*4f30*/  @!P3 STG.E.U8 desc[UR38][R4.64+0x70], R13 ;  /* 0x0000700d0400b986 */ /* 0x0005e2000c101126 */
[C---:B------:R-:W-:Y:S02]  /*4f40*/  ISETP.LT.OR P3, PT, R3.reuse, 0x79, !P1 ;  /* 0x000000790300780c */ /* 0x040fe40004f61670 */
[----:B------:R-:W-:Y:S01]  /*4f50*/  ISETP.LT.OR P1, PT, R3, 0x7a, !P1 ;  /* 0x0000007a0300780c */ /* 0x000fe20004f21670 */
[-C--:B------:R-:W-:Y:S02]  /*4f60*/  @!P2 IMAD R3, R82, R19.reuse, RZ ;  /* 0x000000135203a224 */ /* 0x080fe400078e02ff */
[----:B0-----:R-:W-:-:S03]  /*4f70*/  @!P5 IMAD R11, R86, R19, RZ ;  /* 0x00000013560bd224 */ /* 0x001fc600078e02ff */
[----:B------:R2:W-:Y:S01]  /*4f80*/  @!P2 STG.E.U8 desc[UR38][R6.64+0x70], R3 ;  /* 0x000070030600a986 */ /* 0x0005e2000c101126 */
[-C--:B------:R-:W-:Y:S02]  /*4f90*/  @!P4 IMAD R83, R83, R19.reuse, RZ ;  /* 0x000000135353c224 */ /* 0x080fe400078e02ff */
[-C--:B------:R-:W-:Y:S02]  /*4fa0*/  @!P0 IMAD R87, R87, R19.reuse, RZ ;  /* 0x0000001357578224 */ /* 0x080fe400078e02ff */
[-C--:B------:R-:W-:Y:S01]  /*4fb0*/  @!P3 IMAD R9, R84, R19.reuse, RZ ;  /* 0x000000135409b224 */ /* 0x080fe200078e02ff */
[----:B------:R2:W-:Y:S01]  /*4fc0*/  @!P4 STG.E.U8 desc[UR38][R6.64+0x71], R83 ;  /* 0x000071530600c986 */ /* 0x0005e2000c101126 */
[----:B------:R-:W-:-:S03]  /*4fd0*/  @!P1 IMAD R85, R85, R19, RZ ;  /* 0x0000001355559224 */ /* 0x000fc600078e02ff */
[----:B------:R2:W-:Y:S04]  /*4fe0*/  @!P3 STG.E.U8 desc[UR38][R4.64+0x78], R9 ;  /* 0x000078090400b986 */ /* 0x0005e8000c101126 */
[----:B------:R2:W-:Y:S04]  /*4ff0*/  @!P1 STG.E.U8 desc[UR38][R4.64+0x79], R85 ;  /* 0x0000795504009986 */ /* 0x0005e8000c101126 */
[----:B------:R2:W-:Y:S04]  /*5000*/  @!P5 STG.E.U8 desc[UR38][R6.64+0x78], R11 ;  /* 0x0000780b0600d986 */ /* 0x0005e8000c101126 */
[----:B------:R2:W-:Y:S02]  /*5010*/  @!P0 STG.E.U8 desc[UR38][R6.64+0x79], R87 ;  /* 0x0000795706008986 */ /* 0x0005e4000c101126 */
.L_x_158:
[----:B------:R-:W-:Y:S05]  /*5020*/  BSYNC B0 ;  /* 0x0000000000007941 */ /* 0x000fea0003800000 */
.L_x_28:
[----:B------:R-:W-:Y:S01]  /*5030*/  IADD3 R16, P0, R16, UR36, RZ ;  /* 0x0000002410107c10 */ /* 0x000fe2000ff1e0ff */
[----:B------:R-:W-:Y:S01]  /*5040*/  ULDC.64 UR4, c[0x0][0x650] ;  /* 0x0001940000047ab9 */ /* 0x000fe20000000a00 */
[----:B--2---:R-:W-:Y:S01]  /*5050*/  PRMT R3, RZ, 0x7610, R3 ;  /* 0x00007610ff037816 */ /* 0x004fe20000000003 */
[----:B------:R-:W-:Y:S01]  /*5060*/  IMAD.MOV.U32 R98, RZ, RZ, -0x1 ;  /* 0xffffffffff627424 */ /* 0x000fe200078e00ff */
[----:B------:R-:W-:Y:S01]  /*5070*/  IADD3.X R17, R17, UR42, RZ, P0, !PT ;  /* 0x0000002a11117c10 */ /* 0x000fe200087fe4ff */
[----:B------:R-:W-:Y:S01]  /*5080*/  IMAD.MOV.U32 R97, RZ, RZ, -0x1 ;  /* 0xffffffffff617424 */ /* 0x000fe200078e00ff */
[----:B------:R-:W-:-:S04]  /*5090*/  ISETP.GE.U32.AND P0, PT, R16, UR4, PT ;  /* 0x0000000410007c0c */ /* 0x000fc8000bf06070 */
[----:B------:R-:W-:-:S13]  /*50a0*/  ISETP.GE.U32.AND.EX P0, PT, R17, UR5, PT, P0 ;  /* 0x0000000511007c0c */ /* 0x000fda000bf06100 */
[----:B------:R-:W-:Y:S05]  /*50b0*/  @P0 BRA `(.L_x_159) ;  /* 0x00000004004c0947 */ /* 0x000fea0003800000 */
[----:B------:R-:W2:Y:S01]  /*50c0*/  LDC.64 R10, c[0x0][0x628] ;  /* 0x00018a00ff0a7b82 */ /* 0x000ea20000000a00 */
[----:B------:R-:W3:Y:S01]  /*50d0*/  S2R R12, SR_CTAID.X ;  /* 0x00000000000c7919 */ /* 0x000ee20000002500 */
[----:B------:R-:W-:Y:S02]  /*50e0*/  IMAD.MOV.U32 R8, RZ, RZ, R16 ;  /* 0x000000ffff087224 */ /* 0x000fe400078e0010 */
[----:B------:R-:W-:Y:S01]  /*50f0*/  IMAD.MOV.U32 R9, RZ, RZ, R17 ;  /* 0x000000ffff097224 */ /* 0x000fe200078e0011 */
[----:B------:R-:W0:Y:S03]  /*5100*/  S2R R20, SR_CTAID.Y ;  /* 0x0000000000147919 */ /* 0x000e260000002600 */
[----:B------:R-:W0:Y:S08]  /*5110*/  LDC R0, c[0x0][0x630] ;  /* 0x00018c00ff007b82 */ /* 0x000e300000000800 */
[----:B------:R-:W0:Y:S01]  /*5120*/  LDC.64 R14, c[0x0][0x620] ;  /* 0x00018800ff0e7b82 */ /* 0x000e220000000a00 */
[----:B--2---:R-:W-:-:S04]  /*5130*/  ISETP.NE.U32.AND P0, PT, R10, RZ, PT ;  /* 0x000000ff0a00720c */ /* 0x004fc80003f05070 */
[----:B------:R-:W-:-:S13]  /*5140*/  ISETP.NE.AND.EX P0, PT, R11, RZ, PT, P0 ;  /* 0x000000ff0b00720c */ /* 0x000fda0003f05300 */
[----:B0--3--:R-:W-:Y:S05]  /*5150*/  @!P0 BRA `(.L_x_160) ;  /* 0x0000000000288947 */ /* 0x009fea0003800000 */
[----:B------:R-:W0:Y:S02]  /*5160*/  LDC R3, c[0x0][0x634] ;  /* 0x00018d00ff037b82 */ /* 0x000e240000000800 */
[----:B0-----:R-:W-:-:S05]  /*5170*/  IADD3 R3, P0, R16, R3, RZ ;  /* 0x0000000310037210 */ /* 0x001fca0007f1e0ff */
[----:B------:R-:W-:-:S04]  /*5180*/  IMAD.X R13, RZ, RZ, R17, P0 ;  /* 0x000000ffff0d7224 */ /* 0x000fc800000e0611 */
[----:B------:R-:W-:-:S04]  /*5190*/  IMAD.WIDE.U32 R4, R13, R10, RZ ;  /* 0x0000000a0d047225 */ /* 0x000fc800078e00ff */
[----:B-1--4-:R-:W-:-:S04]  /*51a0*/  IMAD.WIDE.U32 R6, P0, R3, R11, R4 ;  /* 0x0000000b03067225 */ /* 0x012fc80007800004 */
[----:B------:R-:W-:-:S04]  /*51b0*/  IMAD.WIDE.U32 R4, R3, R10, RZ ;  /* 0x0000000a03047225 */ /* 0x000fc800078e00ff */
[----:B------:R-:W-:Y:S01]  /*51c0*/  IMAD.X R9, RZ, RZ, RZ, P0 ;  /* 0x000000ffff097224 */ /* 0x000fe200000e06ff */
[----:B------:R-:W-:Y:S01]  /*51d0*/  IADD3 RZ, P0, R5, R6, RZ ;  /* 0x0000000605ff7210 */ /* 0x000fe20007f1e0ff */
[----:B------:R-:W-:-:S04]  /*51e0*/  IMAD.MOV.U32 R8, RZ, RZ, R7 ;  /* 0x000000ffff087224 */ /* 0x000fc800078e0007 */
[----:B------:R-:W-:-:S08]  /*51f0*/  IMAD.WIDE.U32.X R8, R13, R11, R8, P0 ;  /* 0x0000000b0d087225 */ /* 0x000fd000000e0408 */
.L_x_160:
[-CC-:B------:R-:W-:Y:S01]  /*5200*/  SHF.R.U64 R97, R8, R0.reuse, R9.reuse ;  /* 0x0000000008617219 */ /* 0x180fe20000001209 */
[----:B----4-:R-:W0:Y:S01]  /*5210*/  LDC.64 R26, c[0x0][0x640] ;  /* 0x00019000ff1a7b82 */ /* 0x010e220000000a00 */
[----:B------:R-:W-:Y:S01]  /*5220*/  SHF.R.U32.HI R0, RZ, R0, R9 ;  /* 0x00000000ff007219 */ /* 0x000fe20000011609 */
[----:B------:R-:W-:Y:S01]  /*5230*/  ULDC UR4, c[0x0][0x150] ;  /* 0x0000540000047ab9 */ /* 0x000fe20000000800 */
[----:B------:R-:W-:Y:S02]  /*5240*/  IADD3 R3, P0, RZ, -R97, RZ ;  /* 0x80000061ff037210 */ /* 0x000fe40007f1e0ff */
[----:B-1----:R-:W-:-:S03]  /*5250*/  I2FP.F32.U32 R7, R12 ;  /* 0x0000000c00077245 */ /* 0x002fc60000201000 */
[----:B------:R-:W1:Y:S01]  /*5260*/  LDC R6, c[0x0][0x618] ;  /* 0x00018600ff067b82 */ /* 0x000e620000000800 */
[----:B------:R-:W-:Y:S02]  /*5270*/  IMAD.X R5, RZ, RZ, ~R0, P0 ;  /* 0x000000ffff057224 */ /* 0x000fe400000e0e00 */
[----:B------:R-:W-:Y:S01]  /*5280*/  FMUL R7, R7, UR4 ;  /* 0x0000000407077c20 */ /* 0x000fe20008400000 */
[----:B------:R-:W-:Y:S01]  /*5290*/  ULDC UR4, c[0x0][0x154] ;  /* 0x0000550000047ab9 */ /* 0x000fe20000000800 */
[-C--:B------:R-:W-:Y:S02]  /*52a0*/  IMAD R0, R5, R14.reuse, RZ ;  /* 0x0000000e05007224 */ /* 0x080fe400078e02ff */
[C---:B------:R-:W-:Y:S01]  /*52b0*/  IMAD.WIDE.U32 R4, R3.reuse, R14, R16 ;  /* 0x0000000e03047225 */ /* 0x040fe200078e0010 */
[----:B------:R-:W2:Y:S01]  /*52c0*/  LDC R8, c[0x0][0x608] ;  /* 0x00018200ff087b82 */ /* 0x000ea20000000800 */
[----:B------:R-:W3:Y:S02]  /*52d0*/  F2I.U32.TRUNC.NTZ R7, R7 ;  /* 0x0000000700077305 */ /* 0x000ee4000020f000 */
[----:B------:R-:W-:Y:S01]  /*52e0*/  IMAD R3, R3, R15, R0 ;  /* 0x0000000f03037224 */ /* 0x000fe200078e0200 */
[----:B------:R-:W-:-:S03]  /*52f0*/  I2FP.F32.U32 R0, R20 ;  /* 0x0000001400007245 */ /* 0x000fc60000201000 */
[----:B------:R-:W-:Y:S01]  /*5300*/  IMAD.IADD R3, R5, 0x1, R3 ;  /* 0x0000000105037824 */ /* 0x000fe200078e0203 */
[----:B------:R-:W4:Y:S01]  /*5310*/  LDC R11, c[0x0][0x658] ;  /* 0x00019600ff0b7b82 */ /* 0x000f220000000800 */
[----:B0-----:R-:W-:-:S04]  /*5320*/  ISETP.NE.U32.AND P0, PT, R26, RZ, PT ;  /* 0x000000ff1a00720c */ /* 0x001fc80003f05070 */
[----:B------:R-:W-:-:S03]  /*5330*/  ISETP.NE.AND.EX P0, PT, R27, RZ, PT, P0 ;  /* 0x000000ff1b00720c */ /* 0x000fc60003f05300 */
[----:B------:R-:W0:Y:S01]  /*5340*/  LDC R9, c[0x0][0x144] ;  /* 0x00005100ff097b82 */ /* 0x000e220000000800 */
[-C--:B-1----:R-:W-:Y:S01]  /*5350*/  SHF.R.U64 R10, R4, R6.reuse, R3 ;  /* 0x00000006040a7219 */ /* 0x082fe20000001203 */
[----:B---3--:R-:W-:Y:S01]  /*5360*/  IMAD.MOV R7, RZ, RZ, -R7 ;  /* 0x000000ffff077224 */ /* 0x008fe200078e0a07 */
[----:B------:R-:W-:Y:S01]  /*5370*/  SHF.R.U32.HI R3, RZ, R6, R3 ;  /* 0x00000006ff037219 */ /* 0x000fe20000011603 */
[----:B------:R-:W-:-:S04]  /*5380*/  FMUL R6, R0, UR4 ;  /* 0x0000000400067c20 */ /* 0x000fc80008400000 */
[----:B------:R-:W1:Y:S01]  /*5390*/  LDC R21, c[0x0][0x148] ;  /* 0x00005200ff157b82 */ /* 0x000e620000000800 */
[----:B------:R3:W0:Y:S01]  /*53a0*/  F2I.U32.TRUNC.NTZ R14, R6 ;  /* 0x00000006000e7305 */ /* 0x000622000020f000 */
[-CC-:B--2---:R-:W-:Y:S02]  /*53b0*/  SHF.R.U64 R13, R10, R8.reuse, R3.reuse ;  /* 0x000000080a0d7219 */ /* 0x184fe40000001203 */
[----:B------:R-:W-:-:S04]  /*53c0*/  SHF.R.U32.HI R0, RZ, R8, R3 ;  /* 0x00000008ff007219 */ /* 0x000fc80000011603 */
[----:B------:R-:W2:Y:S01]  /*53d0*/  LDC R24, c[0x0][0x648] ;  /* 0x00019200ff187b82 */ /* 0x000ea20000000800 */
[-CC-:B----4-:R-:W-:Y:S02]  /*53e0*/  SHF.R.U64 R15, R13, R11.reuse, R0.reuse ;  /* 0x0000000b0d0f7219 */ /* 0x190fe40000001200 */
[----:B------:R-:W-:-:S03]  /*53f0*/  SHF.R.U32.HI R5, RZ, R11, R0 ;  /* 0x0000000bff057219 */ /* 0x000fc60000011600 */
[----:B------:R-:W-:Y:S02]  /*5400*/  IMAD.MOV.U32 R4, RZ, RZ, R15 ;  /* 0x000000ffff047224 */ /* 0x000fe400078e000f */
[----:B------:R-:W4:Y:S01]  /*5410*/  LDC R28, c[0x0][0x638] ;  /* 0x00018e00ff1c7b82 */ /* 0x000f220000000800 */
[----:B0-----:R-:W-:-:S07]  /*5420*/  IMAD R25, R9, R7, R12 ;  /* 0x0000000709197224 */ /* 0x001fce00078e020c */
[----:B------:R-:W0:Y:S08]  /*5430*/  LDC R29, c[0x0][0x610] ;  /* 0x00018400ff1d7b82 */ /* 0x000e300000000800 */
[----:B------:R-:W0:Y:S01]  /*5440*/  LDC R30, c[0x0][0x600] ;  /* 0x00018000ff1e7b82 */ /* 0x000e220000000800 */
[----:B-123--:R-:W-:Y:S05]  /*5450*/  @!P0 BRA `(.L_x_161) ;  /* 0x0000000000288947 */ /* 0x00efea0003800000 */
        /* <DEDUP_REMOVED lines=10> */
.L_x_161:
[----:B------:R-:W-:Y:S01]  /*5500*/  ISETP.NE.AND P0, PT, R2, 0x1, PT ;  /* 0x000000010200780c */ /* 0x000fe20003f05270 */
[----:B------:R-:W-:Y:S01]  /*5510*/  IMAD.MOV R14, RZ, RZ, -R14 ;  /* 0x000000ffff0e7224 */ /* 0x000fe200078e0a0e */
[----:B------:R-:W-:Y:S02]  /*5520*/  SHF.R.U64 R0, R4, R24, R5 ;  /* 0x0000001804007219 */ /* 0x000fe40000001205 */
[----:B------:R-:W-:Y:S02]  /*5530*/  LOP3.LUT R3, R13, R94, RZ, 0xc0, !PT ;  /* 0x0000005e0d037212 */ /* 0x000fe400078ec0ff */
[----:B------:R-:W-:Y:S01]  /*5540*/  LOP3.LUT R10, R10, R93, RZ, 0xc0, !PT ;  /* 0x0000005d0a0a7212 */ /* 0x000fe200078ec0ff */
[----:B------:R-:W-:Y:S02]  /*5550*/  IMAD.MOV R4, RZ, RZ, -R0 ;  /* 0x000000ffff047224 */ /* 0x000fe400078e0a00 */
[----:B------:R-:W-:Y:S02]  /*5560*/  IMAD R0, R90, R0, R3 ;  /* 0x000000005a007224 */ /* 0x000fe400078e0203 */
[----:B----4-:R-:W-:-:S02]  /*5570*/  IMAD R3, R4, R28, R15 ;  /* 0x0000001c04037224 */ /* 0x010fc400078e020f */
[----:B------:R-:W-:Y:S02]  /*5580*/  @P0 IMAD R25, R21, R14, R20 ;  /* 0x0000000e15190224 */ /* 0x000fe400078e0214 */
[----:B0-----:R-:W-:Y:S02]  /*5590*/  IMAD R5, R3, R30, R10 ;  /* 0x0000001e03057224 */ /* 0x001fe400078e020a */
[----:B------:R-:W-:Y:S02]  /*55a0*/  IMAD R0, R0, R29, R25 ;  /* 0x0000001d00007224 */ /* 0x000fe400078e0219 */
[----:B------:R-:W-:-:S03]  /*55b0*/  IMAD.MOV.U32 R4, RZ, RZ, 0x1 ;  /* 0x00000001ff047424 */ /* 0x000fc600078e00ff */
[----:B------:R-:W-:Y:S02]  /*55c0*/  SEL R98, R5, R0, !P0 ;  /* 0x0000000005627207 */ /* 0x000fe40004000000 */
[----:B------:R-:W-:Y:S02]  /*55d0*/  PRMT R3, R4, 0x7610, R3 ;  /* 0x0000761004037816 */ /* 0x000fe40000000003 */
[----:B------:R-:W-:-:S07]  /*55e0*/  SEL R0, R0, R5, !P0 ;  /* 0x0000000500007207 */ /* 0x000fce0004000000 */
.L_x_159:
[----:B------:R-:W-:Y:S01]  /*55f0*/  UIADD3 UR41, UR43, UR41, URZ ;  /* 0x000000292b297290 */ /* 0x000fe2000fffe03f */
[----:B------:R-:W-:Y:S01]  /*5600*/  LOP3.LUT P0, RZ, R3, 0xff, RZ, 0xc0, !PT ;  /* 0x000000ff03ff7812 */ /* 0x000fe2000780c0ff */
[----:B------:R-:W-:Y:S02]  /*5610*/  IMAD.MOV.U32 R99, RZ, RZ, R0 ;  /* 0x000000ffff637224 */ /* 0x000fe400078e0000 */
[----:B------:R-:W-:Y:S02]  /*5620*/  USHF.R.U32.HI UR4, URZ, 0x2, UR41 ;  /* 0x000000023f047899 */ /* 0x000fe40008011629 */
[----:B------:R-:W-:Y:S02]  /*5630*/  UISETP.GT.U32.AND UP1, UPT, UR41, 0x3, UPT ;  /* 0x000000032900788c */ /* 0x000fe4000bf24070 */
[----:B------:R-:W-:Y:S02]  /*5640*/  ULOP3.LUT UR4, UR4, 0x1, URZ, 0xc0, !UPT ;  /* 0x0000000104047892 */ /* 0x000fe4000f8ec03f */
[----:B------:R-:W-:-:S02]  /*5650*/  UISETP.LT.U32.AND UP1, UPT, UR43, 0x4, UP1 ;  /* 0x000000042b00788c */ /* 0x000fc40008f21070 */
[----:B------:R-:W-:Y:S02]  /*5660*/  UISETP.NE.U32.AND UP0, UPT, UR4, 0x1, UPT ;  /* 0x000000010400788c */ /* 0x000fe4000bf05070 */
[----:B------:R-:W-:Y:S02]  /*5670*/  USEL UR5, URZ, 0x1, !UP1 ;  /* 0x000000013f057887 */ /* 0x000fe4000c800000 */
[----:B------:R-:W-:Y:S02]  /*5680*/  UISETP.GT.U32.AND UP0, UPT, UR43, 0x3, !UP0 ;  /* 0x000000032b00788c */ /* 0x000fe4000c704070 */
[----:B------:R-:W-:Y:S02]  /*5690*/  ULOP3.LUT UR41, UR41, 0x3, URZ, 0xc0, !UPT ;  /* 0x0000000329297892 */ /* 0x000fe4000f8ec03f */
[----:B------:R-:W-:-:S04]  /*56a0*/  USEL UR4, URZ, 0x1, !UP0 ;  /* 0x000000013f047887 */ /* 0x000fc8000c000000 */
[----:B------:R-:W-:Y:S01]  /*56b0*/  ULOP3.LUT UR40, UR4, UR40, UR5, 0x96, !UPT ;  /* 0x0000002804287292 */ /* 0x000fe2000f8e9605 */
[----:B------:R-:W-:Y:S11]  /*56c0*/  @P0 BRA `(.L_x_162) ;  /* 0xffffffb800ac0947 */ /* 0x000ff6000383ffff */
[----:B------:R-:W-:Y:S05]  /*56d0*/  EXIT ;  /* 0x000000000000794d */ /* 0x000fea0003800000 */
.L_x_3:
        /* <DEDUP_REMOVED lines=26> */
.L_x_164:
[--C-:B------:R-:W-:Y:S01]  /*5880*/  SHF.R.U64 R14, R12, R20, R13.reuse ;  /* 0x000000140c0e7219 */ /* 0x100fe2000000120d */
[----:B------:R-:W0:Y:S01]  /*5890*/  LDC R24, c[0x0][0x618] ;  /* 0x00018600ff187b82 */ /* 0x000e220000000800 */
[----:B------:R-:W-:Y:S01]  /*58a0*/  I2FP.F32.U32 R8, R6 ;  /* 0x0000000600087245 */ /* 0x000fe20000201000 */
[----:B------:R-:W-:Y:S01]  /*58b0*/  ULDC UR4, c[0x0][0x150] ;  /* 0x0000540000047ab9 */ /* 0x000fe20000000800 */
[----:B------:R-:W-:Y:S02]  /*58c0*/  SHF.R.U32.HI R7, RZ, R20, R13 ;  /* 0x00000014ff077219 */ /* 0x000fe4000001160d */
[----:B------:R-:W-:Y:S01]  /*58d0*/  IADD3 R11, P0, RZ, -R14, RZ ;  /* 0x8000000eff0b7210 */ /* 0x000fe20007f1e0ff */
[----:B------:R-:W-:Y:S01]  /*58e0*/  FMUL R13, R8, UR4 ;  /* 0x00000004080d7c20 */ /* 0x000fe20008400000 */
[----:B------:R-:W-:Y:S01]  /*58f0*/  ULDC UR4, c[0x0][0x154] ;  /* 0x0000550000047ab9 */ /* 0x000fe20000000800 */
[----:B------:R-:W1:Y:S02]  /*5900*/  LDC.64 R26, c[0x0][0x640] ;  /* 0x00019000ff1a7b82 */ /* 0x000e640000000a00 */
[----:B------:R-:W-:-:S02]  /*5910*/  IMAD.X R7, RZ, RZ, ~R7, P0 ;  /* 0x000000ffff077224 */ /* 0x000fc400000e0e07 */
[----:B------:R-:W2:Y:S01]  /*5920*/  F2I.U32.TRUNC.NTZ R13, R13 ;  /* 0x0000000d000d7305 */ /* 0x000ea2000020f000 */
[----:B------:R-:W-:-:S03]  /*5930*/  IMAD.WIDE.U32 R8, R11, R22, R16 ;  /* 0x000000160b087225 */ /* 0x000fc600078e0010 */
[----:B------:R-:W3:Y:S01]  /*5940*/  LDC R15, c[0x0][0x144] ;  /* 0x00005100ff0f7b82 */ /* 0x000ee20000000800 */
[----:B------:R-:W-:-:S04]  /*5950*/  IMAD R10, R7, R22, RZ ;  /* 0x00000016070a7224 */ /* 0x000fc800078e02ff */
[----:B------:R-:W-:Y:S02]  /*5960*/  IMAD R7, R11, R23, R10 ;  /* 0x000000170b077224 */ /* 0x000fe400078e020a */
[----:B------:R-:W-:Y:S01]  /*5970*/  IMAD.MOV.U32 R10, RZ, RZ, -0x1 ;  /* 0xffffffffff0a7424 */ /* 0x000fe200078e00ff */
[----:B------:R-:W4:Y:S01]  /*5980*/  LDC R20, c[0x0][0x608] ;  /* 0x00018200ff147b82 */ /* 0x000f220000000800 */
[----:B------:R-:W-:Y:S01]  /*5990*/  IMAD.IADD R7, R9, 0x1, R7 ;  /* 0x0000000109077824 */ /* 0x000fe200078e0207 */
[----:B------:R-:W-:-:S04]  /*59a0*/  I2FP.F32.U32 R9, R3 ;  /* 0x0000000300097245 */ /* 0x000fc80000201000 */
[-C--:B0-----:R-:W-:Y:S01]  /*59b0*/  SHF.R.U64 R12, R8, R24.reuse, R7 ;  /* 0x00000018080c7219 */ /* 0x081fe20000001207 */
[----:B--2---:R-:W-:Y:S01]  /*59c0*/  IMAD.MOV R8, RZ, RZ, -R13 ;  /* 0x000000ffff087224 */ /* 0x004fe200078e0a0d */
[----:B------:R-:W0:Y:S01]  /*59d0*/  LDC R11, c[0x0][0x658] ;  /* 0x00019600ff0b7b82 */ /* 0x000e220000000800 */
[----:B-1----:R-:W-:Y:S01]  /*59e0*/  ISETP.NE.U32.AND P0, PT, R26, RZ, PT ;  /* 0x000000ff1a00720c */ /* 0x002fe20003f05070 */
[----:B------:R-:W-:Y:S01]  /*59f0*/  FMUL R9, R9, UR4 ;  /* 0x0000000409097c20 */ /* 0x000fe20008400000 */
[----:B------:R-:W-:Y:S02]  /*5a00*/  SHF.R.U32.HI R7, RZ, R24, R7 ;  /* 0x00000018ff077219 */ /* 0x000fe40000011607 */
[----:B------:R-:W-:-:S03]  /*5a10*/  ISETP.NE.AND.EX P0, PT, R27, RZ, PT, P0 ;  /* 0x000000ff1b00720c */ /* 0x000fc60003f05300 */
[----:B------:R-:W1:Y:S01]  /*5a20*/  LDC R22, c[0x0][0x148] ;  /* 0x00005200ff167b82 */ /* 0x000e620000000800 */
[----:B---3--:R-:W-:Y:S02]  /*5a30*/  IMAD R23, R15, R8, R6 ;  /* 0x000000080f177224 */ /* 0x008fe400078e0206 */
[----:B------:R-:W-:-:S05]  /*5a40*/  IMAD.MOV.U32 R8, RZ, RZ, 0x1 ;  /* 0x00000001ff087424 */ /* 0x000fca00078e00ff */
[----:B------:R-:W2:Y:S01]  /*5a50*/  LDC R21, c[0x0][0x600] ;  /* 0x00018000ff157b82 */ /* 0x000ea20000000800 */
[-CC-:B----4-:R-:W-:Y:S02]  /*5a60*/  SHF.R.U64 R15, R12, R20.reuse, R7.reuse ;  /* 0x000000140c0f7219 */ /* 0x190fe40000001207 */
[----:B------:R-:W-:Y:S02]  /*5a70*/  SHF.R.U32.HI R6, RZ, R20, R7 ;  /* 0x00000014ff067219 */ /* 0x000fe40000011607 */
[----:B------:R3:W4:Y:S03]  /*5a80*/  F2I.U32.TRUNC.NTZ R20, R9 ;  /* 0x0000000900147305 */ /* 0x000726000020f000 */
[----:B------:R-:W1:Y:S01]  /*5a90*/  LDC R25, c[0x0][0x648] ;  /* 0x00019200ff197b82 */ /* 0x000e620000000800 */
[-C--:B0-----:R-:W-:Y:S02]  /*5aa0*/  SHF.R.U64 R19, R15, R11.reuse, R6 ;  /* 0x0000000b0f137219 */ /* 0x081fe40000001206 */
[----:B------:R-:W-:-:S02]  /*5ab0*/  SHF.L.U32 R10, R10, R11, RZ ;  /* 0x0000000b0a0a7219 */ /* 0x000fc400000006ff */
[-C--:B------:R-:W-:Y:S01]  /*5ac0*/  SHF.R.U32.HI R7, RZ, R11.reuse, R6 ;  /* 0x0000000bff077219 */ /* 0x080fe20000011606 */
[----:B------:R-:W-:Y:S01]  /*5ad0*/  IMAD.MOV.U32 R6, RZ, RZ, R19 ;  /* 0x000000ffff067224 */ /* 0x000fe200078e0013 */
[----:B------:R-:W-:Y:S01]  /*5ae0*/  SHF.L.U32 R24, R8, R11, RZ ;  /* 0x0000000b08187219 */ /* 0x000fe200000006ff */
[----:B------:R-:W0:Y:S01]  /*5af0*/  LDC R28, c[0x0][0x638] ;  /* 0x00018e00ff1c7b82 */ /* 0x000e220000000800 */
[----:B------:R-:W-:-:S07]  /*5b00*/  LOP3.LUT R30, RZ, R10, RZ, 0x33, !PT ;  /* 0x0000000aff1e7212 */ /* 0x000fce00078e33ff */
[----:B------:R-:W0:Y:S01]  /*5b10*/  LDC R29, c[0x0][0x610] ;  /* 0x00018400ff1d7b82 */ /* 0x000e220000000800 */
[----:B---34-:R-:W-:Y:S05]  /*5b20*/  @!P0 BRA `(.L_x_165) ;  /* 0x0000000000288947 */ /* 0x018fea0003800000 */
[----:B------:R-:W3:Y:S02]  /*5b30*/  LDC R6, c[0x0][0x64c] ;  /* 0x00019300ff067b82 */ /* 0x000ee40000000800 */
[----:B---3--:R-:W-:-:S05]  /*5b40*/  IADD3 R11, P0, R19, R6, RZ ;  /* 0x00000006130b7210 */ /* 0x008fca0007f1e0ff */
        /* <DEDUP_REMOVED lines=8> */
.L_x_165:
[----:B------:R-:W-:Y:S01]  /*5bd0*/  ISETP.NE.AND P0, PT, R2, 0x1, PT ;  /* 0x000000010200780c */ /* 0x000fe20003f05270 */
[----:B--2---:R-:W-:Y:S01]  /*5be0*/  VIADD R9, R21, 0xffffffff ;  /* 0xffffffff15097836 */ /* 0x004fe20000000000 */
[----:B-1----:R-:W-:Y:S01]  /*5bf0*/  SHF.R.U64 R7, R6, R25, R7 ;  /* 0x0000001906077219 */ /* 0x002fe20000001207 */
[----:B------:R-:W-:Y:S01]  /*5c00*/  IMAD.MOV R20, RZ, RZ, -R20 ;  /* 0x000000ffff147224 */ /* 0x000fe200078e0a14 */
[----:B------:R-:W-:Y:S02]  /*5c10*/  LOP3.LUT R6, R15, R30, RZ, 0xc0, !PT ;  /* 0x0000001e0f067212 */ /* 0x000fe400078ec0ff */
[----:B------:R-:W-:Y:S01]  /*5c20*/  LOP3.LUT R12, R12, R9, RZ, 0xc0, !PT ;  /* 0x000000090c0c7212 */ /* 0x000fe200078ec0ff */
[----:B------:R-:W-:Y:S02]  /*5c30*/  IMAD.MOV R8, RZ, RZ, -R7 ;  /* 0x000000ffff087224 */ /* 0x000fe400078e0a07 */
[----:B------:R-:W-:Y:S02]  /*5c40*/  IMAD R6, R24, R7, R6 ;  /* 0x0000000718067224 */ /* 0x000fe400078e0206 */
[----:B------:R-:W-:-:S02]  /*5c50*/  IMAD.MOV.U32 R9, RZ, RZ, 0x1 ;  /* 0x00000001ff097424 */ /* 0x000fc400078e00ff */
[----:B------:R-:W-:Y:S02]  /*5c60*/  @P0 IMAD R23, R22, R20, R3 ;  /* 0x0000001416170224 */ /* 0x000fe400078e0203 */
[----:B0-----:R-:W-:Y:S02]  /*5c70*/  IMAD R3, R8, R28, R19 ;  /* 0x0000001c08037224 */ /* 0x001fe400078e0213 */
[----:B------:R-:W-:Y:S02]  /*5c80*/  IMAD R13, R6, R29, R23 ;  /* 0x0000001d060d7224 */ /* 0x000fe400078e0217 */
[----:B------:R-:W-:Y:S02]  /*5c90*/  IMAD R6, R3, R21, R12 ;  /* 0x0000001503067224 */ /* 0x000fe400078e020c */
[----:B------:R-:W-:-:S03]  /*5ca0*/  IMAD.MOV.U32 R8, RZ, RZ, R14 ;  /* 0x000000ffff087224 */ /* 0x000fc600078e000e */
[----:B------:R-:W-:Y:S02]  /*5cb0*/  SEL R20, R6, R13, !P0 ;  /* 0x0000000d06147207 */ /* 0x000fe40004000000 */
[----:B------:R-:W-:-:S07]  /*5cc0*/  SEL R13, R13, R6, !P0 ;  /* 0x000000060d0d7207 */ /* 0x000fce0004000000 */
.L_x_163:
[----:B------:R-:W-:-:S08]  /*5cd0*/  NOP ;  /* 0x0000000000007918 */ /* 0x000fd00000000000 */
[----:B------:R-:W0:-:S00]  /*5ce0*/  USETMAXREG.DEALLOC.CTAPOOL 0x28 ;  /* 0x00000028000079c8 */ /* 0x000e0000080e0500 */
[----:B0-----:R-:W-:-:S13]  /*5cf0*/  ISETP.NE.AND P0, PT, R0, RZ, PT ;  /* 0x000000ff0000720c */ /* 0x001fda0003f05270 */
[----:B------:R-:W-:Y:S05]  /*5d00*/  @P0 EXIT ;  /* 0x000000000000094d */ /* 0x000fea0003800000 */
[----:B------:R-:W-:Y:S01]  /*5d10*/  LOP3.LUT P0, RZ, R9, 0xff, RZ, 0xc0, !PT ;  /* 0x000000ff09ff7812 */ /* 0x000fe2000780c0ff */
[----:B------:R-:W-:Y:S02]  /*5d20*/  IMAD.MOV.U32 R0, RZ, RZ, 0x1 ;  /* 0x00000001ff007424 */ /* 0x000fe400078e00ff */
[----:B------:R-:W-:-:S10]  /*5d30*/  IMAD.MOV.U32 R3, RZ, RZ, RZ ;  /* 0x000000ffff037224 */ /* 0x000fd400078e00ff */
[----:B------:R-:W-:Y:S05]  /*5d40*/  @!P0 BRA `(.L_x_166) ;  /* 0x0000000c00148947 */ /* 0x000fea0003800000 */
[----:B------:R-:W0:Y:S01]  /*5d50*/  LDC R0, c[0x0][0x28c] ;  /* 0x0000a300ff007b82 */ /* 0x000e220000000800 */
[----:B------:R-:W-:Y:S01]  /*5d60*/  LOP3.LUT P0, RZ, R4, 0x1f, RZ, 0xc0, !PT ;  /* 0x0000001f04ff7812 */ /* 0x000fe2000780c0ff */
[----:B------:R-:W-:Y:S01]  /*5d70*/  ULDC UR5, c[0x0][0x658] ;  /* 0x0001960000057ab9 */ /* 0x000fe20000000800 */
[----:B------:R-:W-:Y:S01]  /*5d80*/  UMOV UR6, 0xffffffff ;  /* 0xffffffff00067882 */ /* 0x000fe20000000000 */
[----:B------:R-:W-:Y:S01]  /*5d90*/  BSSY B0, `(.L_x_166) ;  /* 0x00000c0000007945 */ /* 0x000fe20003800000 */
[----:B------:R-:W-:Y:S01]  /*5da0*/  USHF.L.U32 UR6, UR6, UR5, URZ ;  /* 0x0000000506067299 */ /* 0x000fe2000800063f */
[C---:B------:R-:W-:Y:S01]  /*5db0*/  ISETP.NE.AND P2, PT, R5.reuse, RZ, PT ;  /* 0x000000ff0500720c */ /* 0x040fe20003f45270 */
[----:B------:R-:W-:Y:S01]  /*5dc0*/  IMAD.MOV.U32 R11, RZ, RZ, 0x1 ;  /* 0x00000001ff0b7424 */ /* 0x000fe200078e00ff */
[----:B------:R-:W-:Y:S01]  /*5dd0*/  ISETP.NE.OR P0, PT, R5, RZ, !P0 ;  /* 0x000000ff0500720c */ /* 0x000fe20004705670 */
[----:B------:R-:W-:Y:S01]  /*5de0*/  ULDC UR4, c[0x0][0x600] ;  /* 0x0001800000047ab9 */ /* 0x000fe20000000800 */
[----:B------:R-:W-:Y:S01]  /*5df0*/  LOP3.LUT R19, R18, 0x2, RZ, 0xfc, !PT ;  /* 0x0000000212137812 */ /* 0x000fe200078efcff */
[----:B------:R-:W-:Y:S01]  /*5e00*/  UMOV UR7, 0x1 ;  /* 0x0000000100077882 */ /* 0x000fe20000000000 */
[----:B------:R-:W-:-:S02]  /*5e10*/  UIADD3 UR15, UR4, -0x1, URZ ;  /* 0xffffffff040f7890 */ /* 0x000fc4000fffe03f */
[----:B------:R-:W-:Y:S02]  /*5e20*/  USHF.L.U32 UR17, UR7, UR5, URZ ;  /* 0x0000000507117299 */ /* 0x000fe4000800063f */
[----:B------:R-:W-:Y:S01]  /*5e30*/  ULOP3.LUT UR16, URZ, UR6, URZ, 0x33, !UPT ;  /* 0x000000063f107292 */ /* 0x000fe2000f8e333f */
[----:B------:R-:W-:Y:S01]  /*5e40*/  ULDC.64 UR20, c[0x0][0x198] ;  /* 0x0000660000147ab9 */ /* 0x000fe20000000a00 */
[----:B0-----:R-:W-:-:S05]  /*5e50*/  VIADD R0, R0, 0x7f ;  /* 0x0000007f00007836 */ /* 0x001fca0000000000 */
[----:B------:R-:W-:-:S04]  /*5e60*/  SHF.R.S32.HI R3, RZ, 0x1f, R0 ;  /* 0x0000001fff037819 */ /* 0x000fc80000011400 */
[----:B------:R-:W-:Y:S01]  /*5e70*/  LEA.HI R3, R3, R0, RZ, 0x7 ;  /* 0x0000000003037211 */ /* 0x000fe200078f38ff */
[----:B------:R-:W-:-:S03]  /*5e80*/  IMAD.MOV.U32 R0, RZ, RZ, 0x1 ;  /* 0x00000001ff007424 */ /* 0x000fc600078e00ff */
[----:B------:R-:W-:Y:S01]  /*5e90*/  SHF.R.S32.HI R12, RZ, 0x7, R3 ;  /* 0x00000007ff0c7819 */ /* 0x000fe20000011403 */
[----:B------:R-:W-:-:S04]  /*5ea0*/  IMAD.MOV.U32 R3, RZ, RZ, RZ ;  /* 0x000000ffff037224 */ /* 0x000fc800078e00ff */
[----:B------:R-:W-:-:S07]  /*5eb0*/  VIADD R10, R12, 0x1 ;  /* 0x000000010c0a7836 */ /* 0x000fce0000000000 */
.L_x_178:
[----:B------:R-:W-:-:S03]  /*5ec0*/  UMOV UR4, 0xffffffff ;  /* 0xffffffff00047882 */ /* 0x000fc60000000000 */
[----:B------:R-:W-:Y:S05]  /*5ed0*/  BRA.DIV UR4, `(.L_x_167) ;  /* 0x0000000e04987947 */ /* 0x000fea000b800000 */
[----:B------:R-:W-:-:S13]  /*5ee0*/  ELECT P6, URZ, PT ;  /* 0x00000000003f782f */ /* 0x000fda00038c0000 */
.L_x_189:
[----:B------:R-:W0:Y:S01]  /*5ef0*/  LDC R4, c[0x0][0x28c] ;  /* 0x0000a300ff047b82 */ /* 0x000e220000000800 */
[----:B------:R-:W-:Y:S01]  /*5f00*/  BSSY B1, `(.L_x_168) ;  /* 0x0000035000017945 */ /* 0x000fe20003800000 */
[----:B0-----:R-:W-:-:S13]  /*5f10*/  ISETP.LT.OR P6, PT, R4, 0x1, !P6 ;  /* 0x000000010400780c */ /* 0x001fda00077c1670 */
[----:B------:R-:W-:Y:S05]  /*5f20*/  @P6 BRA `(.L_x_169) ;  /* 0x0000000000c86947 */ /* 0x000fea0003800000 */
[----:B------:R-:W-:Y:S02]  /*5f30*/  IMAD.SHL.U32 R20, R20, 0x80, RZ ;  /* 0x0000008014147824 */ /* 0x000fe400078e00ff */
[----:B------:R-:W-:Y:S02]  /*5f40*/  IMAD.SHL.U32 R13, R13, 0x80, RZ ;  /* 0x000000800d0d7824 */ /* 0x000fe400078e00ff */
[----:B------:R-:W-:Y:S02]  /*5f50*/  IMAD.MOV.U32 R21, RZ, RZ, RZ ;  /* 0x000000ffff157224 */ /* 0x000fe400078e00ff */
[----:B------:R-:W-:Y:S02]  /*5f60*/  IMAD.MOV.U32 R4, RZ, RZ, R10 ;  /* 0x000000ffff047224 */ /* 0x000fe400078e000a */
[----:B------:R-:W-:Y:S02]  /*5f70*/  IMAD.MOV.U32 R5, RZ, RZ, R0 ;  /* 0x000000ffff057224 */ /* 0x000fe400078e0000 */
[----:B------:R-:W-:-:S07]  /*5f80*/  IMAD.MOV.U32 R6, RZ, RZ, R3 ;  /* 0x000000ffff067224 */ /* 0x000fce00078e0003 */
.L_x_173:
[----:B------:R-:W0:Y:S01]  /*5f90*/  S2R R14, SR_CgaCtaId ;  /* 0x00000000000e7919 */ /* 0x000e220000008800 */
[----:B------:R-:W-:Y:S01]  /*5fa0*/  MOV R7, 0x400 ;  /* 0x0000040000077802 */ /* 0x000fe20000000f00 */
[----:B------:R-:W1:Y:S03]  /*5fb0*/  @!P2 LDC R9, c[0x0][0x500] ;  /* 0x00014000ff09ab82 */ /* 0x000e660000000800 */
[----:B0-----:R-:W-:Y:S02]  /*5fc0*/  LEA R15, R14, R7, 0x18 ;  /* 0x000000070e0f7211 */ /* 0x001fe400078ec0ff */
[----:B------:R-:W-:-:S03]  /*5fd0*/  SHF.L.U32 R7, R5, 0x1f, RZ ;  /* 0x0000001f05077819 */ /* 0x000fc600000006ff */
[----:B------:R-:W-:-:S04]  /*5fe0*/  IMAD R14, R6, 0x8, R15 ;  /* 0x00000008060e7824 */ /* 0x000fc800078e020f */
[----:B------:R-:W0:Y:S02]  /*5ff0*/  SYNCS.PHASECHK.TRANS64.TRYWAIT P1, [R14+URZ+0x20], R7 ;  /* 0x000020070e0075a7 */ /* 0x000e24000802017f */
[----:B01----:R-:W-:Y:S05]  /*6000*/  @!P1 BRA `(.L_x_170) ;  /* 0x0000000c006c9947 */ /* 0x003fea0003800000 */
.L_x_190:
[----:B0-----:R-:W-:Y:S01]  /*6010*/  PRMT R7, R19, 0x9910, RZ ;  /* 0x0000991013077816 */ /* 0x001fe200000000ff */
[----:B------:R0:W-:Y:S03]  /*6020*/  @!P2 SYNCS.ARRIVE.TRANS64 RZ, [R14+URZ], R9 ;  /* 0x000000090effa9a7 */ /* 0x0001e6000800003f */
[----:B------:R-:W-:-:S13]  /*6030*/  ISETP.NE.AND P1, PT, R7, 0x2, PT ;  /* 0x000000020700780c */ /* 0x000fda0003f25270 */
[----:B0-----:R-:W-:Y:S05]  /*6040*/  @P1 BRA `(.L_x_171) ;  /* 0x0000000000041947 */ /* 0x001fea0003800000 */
[----:B------:R-:W-:Y:S01]  /*6050*/  BPT.TRAP 0x1 ;  /* 0x000000040000795c */ /* 0x000fe20000300000 */
.L_x_171:
[----:B------:R-:W-:Y:S05]  /*6060*/  @P0 BRA `(.L_x_172) ;  /* 0x0000000000040947 */ /* 0x000fea0003800000 */
[----:B------:R-:W-:Y:S01]  /*6070*/  BPT.TRAP 0x1 ;  /* 0x000000040000795c */ /* 0x000fe20000300000 */
.L_x_172:
[----:B------:R-:W-:Y:S01]  /*6080*/  IMAD R15, R6, 0x4000, R15 ;  /* 0x00004000060f7824 */ /* 0x000fe200078e020f */
[----:B------:R-:W-:Y:S01]  /*6090*/  R2UR UR9, R14 ;  /* 0x000000000e0972ca */ /* 0x000fe200000e0000 */
[----:B------:R-:W-:Y:S01]  /*60a0*/  VIADD R4, R4, 0xffffffff ;  /* 0xffffffff04047836 */ /* 0x000fe20000000000 */
[----:B------:R-:W-:Y:S01]  /*60b0*/  UIADD3 UR4, UP0, UR20, 0xf0, URZ ;  /* 0x000000f014047890 */ /* 0x000fe2000ff1e03f */
[----:B------:R-:W-:Y:S01]  /*60c0*/  R2UR UR11, R13 ;  /* 0x000000000d0b72ca */ /* 0x000fe200000e0000 */
[----:B------:R-:W-:Y:S01]  /*60d0*/  UIADD3 UR22, UP1, UR20, 0x1f0, URZ ;  /* 0x000001f014167890 */ /* 0x000fe2000ff3e03f */
[----:B------:R-:W-:Y:S01]  /*60e0*/  R2UR UR8, R15 ;  /* 0x000000000f0872ca */ /* 0x000fe200000e0000 */
[----:B------:R-:W-:Y:S01]  /*60f0*/  UIADD3.X UR5, URZ, UR21, URZ, UP0, !UPT ;  /* 0x000000153f057290 */ /* 0x000fe200087fe43f */
[C---:B------:R-:W-:Y:S01]  /*6100*/  R2UR UR10, R21.reuse ;  /* 0x00000000150a72ca */ /* 0x040fe200000e0000 */
[----:B------:R-:W-:Y:S01]  /*6110*/  VIADD R6, R6, 0x1 ;  /* 0x0000000106067836 */ /* 0x000fe20000000000 */
[----:B------:R-:W-:Y:S01]  /*6120*/  R2UR UR12, R8 ;  /* 0x00000000080c72ca */ /* 0x000fe200000e0000 */
[----:B------:R-:W-:Y:S01]  /*6130*/  UIADD3.X UR23, URZ, UR21, URZ, UP1, !UPT ;  /* 0x000000153f177290 */ /* 0x000fe20008ffe43f */
[----:B------:R-:W-:Y:S01]  /*6140*/  R2UR UR18, R20 ;  /* 0x00000000141272ca */ /* 0x000fe200000e0000 */
[----:B------:R-:W-:Y:S01]  /*6150*/  UMOV UR6, 0x0 ;  /* 0x0000000000067882 */ /* 0x000fe20000000000 */
[----:B------:R-:W-:Y:S01]  /*6160*/  ISETP.GT.AND P3, PT, R4, 0x1, PT ;  /* 0x000000010400780c */ /* 0x000fe20003f64270 */
[----:B------:R-:W-:Y:S01]  /*6170*/  UMOV UR7, 0x10000000 ;  /* 0x1000000000077882 */ /* 0x000fe20000000000 */
[----:B------:R-:W-:Y:S01]  /*6180*/  ISETP.NE.AND P1, PT, R6, 0x4, PT ;  /* 0x000000040600780c */ /* 0x000fe20003f25270 */
[----:B------:R-:W-:-:S02]  /*6190*/  VIADD R21, R21, 0x80 ;  /* 0x0000008015157836 */ /* 0x000fc40000000000 */
[----:B------:R-:W-:Y:S01]  /*61a0*/  UIADD3 UR13, UR8, 0x100, URZ ;  /* 0x00000100080d7890 */ /* 0x000fe2000fffe03f */
[----:B------:R-:W-:Y:S01]  /*61b0*/  SEL R14, RZ, 0x1, P1 ;  /* 0x00000001ff0e7807 */ /* 0x000fe20000800000 */
[----:B------:R-:W-:Y:S01]  /*61c0*/  UIADD3 UR14, UR8, 0x10100, URZ ;  /* 0x00010100080e7890 */ /* 0x000fe2000fffe03f */
[----:B------:R-:W-:Y:S02]  /*61d0*/  SEL R6, R6, RZ, P1 ;  /* 0x000000ff06067207 */ /* 0x000fe40000800000 */
[----:B------:R-:W-:Y:S02]  /*61e0*/  LOP3.LUT R5, R5, R14, RZ, 0x3c, !PT ;  /* 0x0000000e05057212 */ /* 0x000fe400078e3cff */
[----:B------:R-:W-:Y:S02]  /*61f0*/  UMOV UR8, UR13 ;  /* 0x0000000d00087c82 */ /* 0x000fe40008000000 */
[----:B------:R0:W-:Y:S02]  /*6200*/  UTMALDG.3D [UR8], [UR4], desc[UR6] ;  /* 0x00000608040075b4 */ /* 0x0001e40008011000 */
[----:B0-----:R-:W-:Y:S01]  /*6210*/  UMOV UR8, UR14 ;  /* 0x0000000e00087c82 */ /* 0x001fe20008000000 */
[----:B------:R-:W-:-:S02]  /*6220*/  UMOV UR11, UR18 ;  /* 0x00000012000b7c82 */ /* 0x000fc40008000000 */
[----:B------:R0:W-:Y:S02]  /*6230*/  UTMALDG.3D [UR8], [UR22], desc[UR6] ;  /* 0x00000608160075b4 */ /* 0x0001e40008011000 */
[----:B0-----:R-:W-:Y:S05]  /*6240*/  @P3 BRA `(.L_x_173) ;  /* 0xfffffffc00503947 */ /* 0x001fea000383ffff */
.L_x_169:
[----:B------:R-:W-:Y:S05]  /*6250*/  BSYNC B1 ;  /* 0x0000000000017941 */ /* 0x000fea0003800000 */
.L_x_168:
[----:B------:R-:W-:Y:S01]  /*6260*/  LOP3.LUT P3, RZ, R11, 0xff, RZ, 0xc0, !PT ;  /* 0x000000ff0bff7812 */ /* 0x000fe2000786c0ff */
[----:B------:R-:W-:Y:S01]  /*6270*/  IMAD.IADD R3, R12, 0x1, R3 ;  /* 0x000000010c037824 */ /* 0x000fe200078e0203 */
[----:B------:R-:W-:Y:S01]  /*6280*/  IADD3 R16, P4, R16, UR36, RZ ;  /* 0x0000002410107c10 */ /* 0x000fe2000ff9e0ff */
[----:B------:R-:W-:Y:S01]  /*6290*/  ULDC.64 UR4, c[0x0][0x650] ;  /* 0x0001940000047ab9 */ /* 0x000fe20000000a00 */
[----:B------:R-:W-:Y:S01]  /*62a0*/  BSSY B1, `(.L_x_174) ;  /* 0x000006c000017945 */ /* 0x000fe20003800000 */
[----:B------:R-:W-:Y:S01]  /*62b0*/  IMAD.MOV.U32 R13, RZ, RZ, -0x1 ;  /* 0xffffffffff0d7424 */ /* 0x000fe200078e00ff */
[----:B------:R-:W-:Y:S01]  /*62c0*/  ISETP.GT.U32.AND P1, PT, R3, 0x3, PT ;  /* 0x000000030300780c */ /* 0x000fe20003f24070 */
[----:B------:R-:W-:Y:S01]  /*62d0*/  IMAD.MOV.U32 R20, RZ, RZ, -0x1 ;  /* 0xffffffffff147424 */ /* 0x000fe200078e00ff */
[----:B------:R-:W-:Y:S01]  /*62e0*/  SHF.R.U32.HI R4, RZ, 0x2, R3 ;  /* 0x00000002ff047819 */ /* 0x000fe20000011603 */
[----:B------:R-:W-:Y:S01]  /*62f0*/  IMAD.MOV.U32 R8, RZ, RZ, -0x1 ;  /* 0xffffffffff087424 */ /* 0x000fe200078e00ff */
[----:B------:R-:W-:-:S02]  /*6300*/  ISETP.LT.U32.AND P1, PT, R12, 0x4, P1 ;  /* 0x000000040c00780c */ /* 0x000fc40000f21070 */
[----:B------:R-:W-:Y:S01]  /*6310*/  IADD3.X R17, R17, UR42, RZ, P4, !PT ;  /* 0x0000002a11117c10 */ /* 0x000fe2000a7fe4ff */
[----:B------:R-:W0:Y:S01]  /*6320*/  @P3 S2R R6, SR_CgaCtaId ;  /* 0x0000000000063919 */ /* 0x000e220000008800 */
[----:B------:R-:W-:Y:S02]  /*6330*/  @P3 MOV R5, 0x400 ;  /* 0x0000040000053802 */ /* 0x000fe40000000f00 */
[----:B------:R-:W-:Y:S02]  /*6340*/  ISETP.GE.U32.AND P4, PT, R16, UR4, PT ;  /* 0x0000000410007c0c */ /* 0x000fe4000bf86070 */
[----:B------:R-:W-:Y:S02]  /*6350*/  LOP3.LUT R4, R4, 0x1, RZ, 0xc0, !PT ;  /* 0x0000000104047812 */ /* 0x000fe400078ec0ff */
[----:B------:R-:W-:Y:S02]  /*6360*/  LOP3.LUT R3, R3, 0x3, RZ, 0xc0, !PT ;  /* 0x0000000303037812 */ /* 0x000fe400078ec0ff */
[----:B------:R-:W-:-:S02]  /*6370*/  PRMT R11, RZ, 0x7610, R11 ;  /* 0x00007610ff0b7816 */ /* 0x000fc4000000000b */
[----:B0-----:R-:W-:-:S04]  /*6380*/  @P3 LEA R5, R6, R5, 0x18 ;  /* 0x0000000506053211 */ /* 0x001fc800078ec0ff */
[----:B------:R0:W-:Y:S01]  /*6390*/  @P3 SYNCS.ARRIVE.TRANS64.A1T0 RZ, [R5+URZ+0x58], RZ ;  /* 0x000058ff05ff39a7 */ /* 0x0001e2000810003f */
[----:B------:R-:W-:-:S04]  /*63a0*/  ISETP.NE.U32.AND P3, PT, R4, 0x1, PT ;  /* 0x000000010400780c */ /* 0x000fc80003f65070 */
[----:B------:R-:W-:Y:S02]  /*63b0*/  ISETP.GT.U32.AND P3, PT, R12, 0x3, !P3 ;  /* 0x000000030c00780c */ /* 0x000fe40005f64070 */
[----:B0-----:R-:W-:Y:S02]  /*63c0*/  SEL R5, RZ, 0x1, !P1 ;  /* 0x00000001ff057807 */ /* 0x001fe40004800000 */
[----:B------:R-:W-:Y:S02]  /*63d0*/  ISETP.GE.U32.AND.EX P1, PT, R17, UR5, PT, P4 ;  /* 0x0000000511007c0c */ /* 0x000fe4000bf26140 */
[----:B------:R-:W-:-:S04]  /*63e0*/  SEL R4, RZ, 0x1, !P3 ;  /* 0x00000001ff047807 */ /* 0x000fc80005800000 */
[----:B------:R-:W-:Y:S02]  /*63f0*/  LOP3.LUT R0, R4, R0, R5, 0x96, !PT ;  /* 0x0000000004007212 */ /* 0x000fe400078e9605 */
[----:B------:R-:W-:-:S05]  /*6400*/  PRMT R4, RZ, 0x7610, R4 ;  /* 0x00007610ff047816 */ /* 0x000fca0000000004 */
[----:B------:R-:W-:Y:S05]  /*6410*/  @P1 BRA `(.L_x_175) ;  /* 0x0000000400501947 */ /* 0x000fea0003800000 */
[----:B------:R-:W-:Y:S01]  /*6420*/  ULDC.64 UR4, c[0x0][0x628] ;  /* 0x00018a0000047ab9 */ /* 0x000fe20000000a00 */
[----:B------:R-:W0:Y:S01]  /*6430*/  S2R R14, SR_CTAID.X ;  /* 0x00000000000e7919 */ /* 0x000e220000002500 */
[----:B------:R-:W-:Y:S01]  /*6440*/  ISETP.NE.U32.AND P1, PT, RZ, UR4, PT ;  /* 0x00000004ff007c0c */ /* 0x000fe2000bf25070 */
[----:B------:R-:W-:Y:S01]  /*6450*/  ULDC UR7, c[0x0][0x630] ;  /* 0x00018c0000077ab9 */ /* 0x000fe20000000800 */
[----:B------:R-:W-:Y:S01]  /*6460*/  IMAD.MOV.U32 R4, RZ, RZ, R16 ;  /* 0x000000ffff047224 */ /* 0x000fe200078e0010 */
[----:B------:R-:W1:Y:S01]  /*6470*/  S2R R13, SR_CTAID.Y ;  /* 0x00000000000d7919 */ /* 0x000e620000002600 */
[----:B------:R-:W-:Y:S01]  /*6480*/  ISETP.NE.AND.EX P1, PT, RZ, UR5, PT, P1 ;  /* 0x00000005ff007c0c */ /* 0x000fe2000bf25310 */
[----:B------:R-:W-:-:S12]  /*6490*/  IMAD.MOV.U32 R5, RZ, RZ, R17 ;  /* 0x000000ffff057224 */ /* 0x000fd800078e0011 */
[----:B------:R-:W-:Y:S05]  /*64a0*/  @!P1 BRA `(.L_x_176) ;  /* 0x0000000000289947 */ /* 0x000fea0003800000 */
[----:B------:R-:W-:Y:S02]  /*64b0*/  ULDC UR6, c[0x0][0x634] ;  /* 0x00018d0000067ab9 */ /* 0x000fe40000000800 */
[----:B------:R-:W-:-:S05]  /*64c0*/  IADD3 R9, P1, R16, UR6, RZ ;  /* 0x0000000610097c10 */ /* 0x000fca000ff3e0ff */
[----:B------:R-:W-:-:S04]  /*64d0*/  IMAD.X R15, RZ, RZ, R17, P1 ;  /* 0x000000ffff0f7224 */ /* 0x000fc800008e0611 */
[----:B------:R-:W-:-:S04]  /*64e0*/  IMAD.WIDE.U32 R6, R15, UR4, RZ ;  /* 0x000000040f067c25 */ /* 0x000fc8000f8e00ff */
[----:B------:R-:W-:-:S04]  /*64f0*/  IMAD.WIDE.U32 R6, P1, R9, UR5, R6 ;  /* 0x0000000509067c25 */ /* 0x000fc8000f820006 */
[----:B------:R-:W-:-:S04]  /*6500*/  IMAD.WIDE.U32 R8, R9, UR4, RZ ;  /* 0x0000000409087c25 */ /* 0x000fc8000f8e00ff */
[----:B------:R-:W-:Y:S01]  /*6510*/  IMAD.X R5, RZ, RZ, RZ, P1 ;  /* 0x000000ffff057224 */ /* 0x000fe200008e06ff */
[----:B------:R-:W-:Y:S01]  /*6520*/  IADD3 RZ, P1, R9, R6, RZ ;  /* 0x0000000609ff7210 */ /* 0x000fe20007f3e0ff */
[----:B------:R-:W-:-:S04]  /*6530*/  IMAD.MOV.U32 R4, RZ, RZ, R7 ;  /* 0x000000ffff047224 */ /* 0x000fc800078e0007 */
[----:B------:R-:W-:-:S08]  /*6540*/  IMAD.WIDE.U32.X R4, R15, UR5, R4, P1 ;  /* 0x000000050f047c25 */ /* 0x000fd000088e0404 */
.L_x_176:
[--C-:B------:R-:W-:Y:S01]  /*6550*/  SHF.R.U64 R8, R4, UR7, R5.reuse ;  /* 0x0000000704087c19 */ /* 0x100fe20008001205 */
[----:B------:R-:W-:Y:S01]  /*6560*/  ULDC.64 UR4, c[0x0][0x620] ;  /* 0x0001880000047ab9 */ /* 0x000fe20000000a00 */
[----:B------:R-:W-:Y:S01]  /*6570*/  SHF.R.U32.HI R4, RZ, UR7, R5 ;  /* 0x00000007ff047c19 */ /* 0x000fe20008011605 */
[----:B------:R-:W2:Y:S01]  /*6580*/  LDC R25, c[0x0][0x144] ;  /* 0x00005100ff197b82 */ /* 0x000ea20000000800 */
[----:B------:R-:W-:Y:S01]  /*6590*/  IADD3 R7, P1, RZ, -R8, RZ ;  /* 0x80000008ff077210 */ /* 0x000fe20007f3e0ff */
[----:B------:R-:W-:Y:S01]  /*65a0*/  ULDC.64 UR8, c[0x0][0x640] ;  /* 0x0001900000087ab9 */ /* 0x000fe20000000a00 */
[----:B0-----:R-:W-:Y:S01]  /*65b0*/  I2FP.F32.U32 R9, R14 ;  /* 0x0000000e00097245 */ /* 0x001fe20000201000 */
[----:B------:R-:W-:Y:S02]  /*65c0*/  ULDC UR6, c[0x0][0x608] ;  /* 0x0001820000067ab9 */ /* 0x000fe40000000800 */
[----:B------:R-:W-:Y:S01]  /*65d0*/  IMAD.X R4, RZ, RZ, ~R4, P1 ;  /* 0x000000ffff047224 */ /* 0x000fe200008e0e04 */
[----:B------:R-:W-:Y:S01]  /*65e0*/  ISETP.NE.U32.AND P1, PT, RZ, UR8, PT ;  /* 0x00000008ff007c0c */ /* 0x000fe2000bf25070 */
[----:B------:R-:W0:Y:S02]  /*65f0*/  LDC R20, c[0x0][0x148] ;  /* 0x00005200ff147b82 */ /* 0x000e240000000800 */
[----:B------:R-:W-:Y:S01]  /*6600*/  IMAD R6, R4, UR4, RZ ;  /* 0x0000000404067c24 */ /* 0x000fe2000f8e02ff */
[----:B------:R-:W-:Y:S01]  /*6610*/  ISETP.NE.AND.EX P1, PT, RZ, UR9, PT, P1 ;  /* 0x00000009ff007c0c */ /* 0x000fe2000bf25310 */
[----:B------:R-:W-:Y:S01]  /*6620*/  IMAD.WIDE.U32 R4, R7, UR4, R16 ;  /* 0x0000000407047c25 */ /* 0x000fe2000f8e0010 */
[----:B------:R-:W-:-:S03]  /*6630*/  ULDC UR4, c[0x0][0x150] ;  /* 0x0000540000047ab9 */ /* 0x000fc60000000800 */
[----:B------:R-:W-:Y:S02]  /*6640*/  IMAD R7, R7, UR5, R6 ;  /* 0x0000000507077c24 */ /* 0x000fe4000f8e0206 */
[----:B------:R-:W-:Y:S01]  /*6650*/  FMUL R6, R9, UR4 ;  /* 0x0000000409067c20 */ /* 0x000fe20008400000 */
[----:B------:R-:W-:Y:S01]  /*6660*/  ULDC UR4, c[0x0][0x618] ;  /* 0x0001860000047ab9 */ /* 0x000fe20000000800 */
[----:B------:R-:W-:Y:S01]  /*6670*/  ULDC UR5, c[0x0][0x154] ;  /* 0x0000550000057ab9 */ /* 0x000fe20000000800 */
[----:B------:R-:W-:-:S03]  /*6680*/  IMAD.IADD R5, R5, 0x1, R7 ;  /* 0x0000000105057824 */ /* 0x000fc600078e0207 */
[----:B------:R-:W3:Y:S02]  /*6690*/  F2I.U32.TRUNC.NTZ R6, R6 ;  /* 0x0000000600067305 */ /* 0x000ee4000020f000 */
[----:B------:R-:W-:Y:S02]  /*66a0*/  SHF.R.U64 R9, R4, UR4, R5 ;  /* 0x0000000404097c19 */ /* 0x000fe40008001205 */
[----:B-1----:R-:W-:-:S05]  /*66b0*/  I2FP.F32.U32 R4, R13 ;  /* 0x0000000d00047245 */ /* 0x002fca0000201000 */
[----:B------:R-:W-:Y:S01]  /*66c0*/  FMUL R22, R4, UR5 ;  /* 0x0000000504167c20 */ /* 0x000fe20008400000 */
[----:B------:R-:W-:Y:S01]  /*66d0*/  SHF.R.U32.HI R4, RZ, UR4, R5 ;  /* 0x00000004ff047c19 */ /* 0x000fe20008011605 */
[----:B------:R-:W-:-:S03]  /*66e0*/  ULDC UR4, c[0x0][0x658] ;  /* 0x0001960000047ab9 */ /* 0x000fc60000000800 */
[--C-:B------:R-:W-:Y:S01]  /*66f0*/  SHF.R.U64 R21, R9, UR6, R4.reuse ;  /* 0x0000000609157c19 */ /* 0x100fe20008001204 */
[----:B------:R-:W1:Y:S01]  /*6700*/  F2I.U32.TRUNC.NTZ R22, R22 ;  /* 0x0000001600167305 */ /* 0x000e62000020f000 */
[----:B------:R-:W-:Y:S01]  /*6710*/  SHF.R.U32.HI R4, RZ, UR6, R4 ;  /* 0x00000006ff047c19 */ /* 0x000fe20008011604 */
[----:B---3--:R-:W-:-:S03]  /*6720*/  IMAD.MOV R6, RZ, RZ, -R6 ;  /* 0x000000ffff067224 */ /* 0x008fc600078e0a06 */
[----:B------:R-:W-:Y:S01]  /*6730*/  SHF.R.U64 R15, R21, UR4, R4 ;  /* 0x00000004150f7c19 */ /* 0x000fe20008001204 */
[----:B--2---:R-:W-:Y:S01]  /*6740*/  IMAD R14, R25, R6, R14 ;  /* 0x00000006190e7224 */ /* 0x004fe200078e020e */
[----:B------:R-:W-:-:S03]  /*6750*/  SHF.R.U32.HI R23, RZ, UR4, R4 ;  /* 0x00000004ff177c19 */ /* 0x000fc60008011604 */
[----:B------:R-:W-:Y:S02]  /*6760*/  IMAD.MOV.U32 R4, RZ, RZ, R15 ;  /* 0x000000ffff047224 */ /* 0x000fe400078e000f */
[----:B------:R-:W-:Y:S01]  /*6770*/  IMAD.MOV.U32 R5, RZ, RZ, R23 ;  /* 0x000000ffff057224 */ /* 0x000fe200078e0017 */
[----:B-1----:R-:W-:Y:S06]  /*6780*/  @!P1 BRA `(.L_x_177) ;  /* 0x0000000000289947 */ /* 0x002fec0003800000 */
[----:B------:R-:W-:Y:S02]  /*6790*/  ULDC UR4, c[0x0][0x64c] ;  /* 0x0001930000047ab9 */ /* 0x000fe40000000800 */
[----:B------:R-:W-:-:S05]  /*67a0*/  IADD3 R5, P1, R15, UR4, RZ ;  /* 0x000000040f057c10 */ /* 0x000fca000ff3e0ff */
[----:B------:R-:W-:-:S04]  /*67b0*/  IMAD.X R23, RZ, RZ, R23, P1 ;  /* 0x000000ffff177224 */ /* 0x000fc800008e0617 */
[----:B------:R-:W-:-:S04]  /*67c0*/  IMAD.WIDE.U32 R6, R23, UR8, RZ ;  /* 0x0000000817067c25 */ /* 0x000fc8000f8e00ff */
[----:B------:R-:W-:-:S04]  /*67d0*/  IMAD.WIDE.U32 R6, P1, R5, UR9, R6 ;  /* 0x0000000905067c25 */ /* 0x000fc8000f820006 */
[----:B------:R-:W-:-:S04]  /*67e0*/  IMAD.WIDE.U32 R4, R5, UR8, RZ ;  /* 0x0000000805047c25 */ /* 0x000fc8000f8e00ff */
[----:B------:R-:W-:Y:S01]  /*67f0*/  IMAD.MOV.U32 R4, RZ, RZ, R7 ;  /* 0x000000ffff047224 */ /* 0x000fe200078e0007 */
[----:B------:R-:W-:Y:S01]  /*6800*/  IADD3 RZ, P3, R5, R6, RZ ;  /* 0x0000000605ff7210 */ /* 0x000fe20007f7e0ff */
[----:B------:R-:W-:-:S04]  /*6810*/  IMAD.X R5, RZ, RZ, RZ, P1 ;  /* 0x000000ffff057224 */ /* 0x000fc800008e06ff */
[----:B------:R-:W-:-:S08]  /*6820*/  IMAD.WIDE.U32.X R4, R23, UR9, R4, P3 ;  /* 0x0000000917047c25 */ /* 0x000fd000098e0404 */
.L_x_177:
[----:B------:R-:W-:Y:S01]  /*6830*/  ISETP.NE.AND P1, PT, R2, 0x1, PT ;  /* 0x000000010200780c */ /* 0x000fe20003f25270 */
[----:B------:R-:W-:Y:S01]  /*6840*/  ULDC UR4, c[0x0][0x648] ;  /* 0x0001920000047ab9 */ /* 0x000fe20000000800 */
[----:B------:R-:W-:Y:S01]  /*6850*/  LOP3.LUT R21, R21, UR16, RZ, 0xc0, !PT ;  /* 0x0000001015157c12 */ /* 0x000fe2000f8ec0ff */
[----:B------:R-:W-:Y:S01]  /*6860*/  IMAD.MOV R22, RZ, RZ, -R22 ;  /* 0x000000ffff167224 */ /* 0x000fe200078e0a16 */
[----:B------:R-:W-:Y:S01]  /*6870*/  SHF.R.U64 R4, R4, UR4, R5 ;  /* 0x0000000404047c19 */ /* 0x000fe20008001205 */
[----:B------:R-:W-:Y:S01]  /*6880*/  ULDC UR4, c[0x0][0x638] ;  /* 0x00018e0000047ab9 */ /* 0x000fe20000000800 */
[----:B------:R-:W-:Y:S01]  /*6890*/  ULDC UR5, c[0x0][0x610] ;  /* 0x0001840000057ab9 */ /* 0x000fe20000000800 */
[----:B------:R-:W-:Y:S02]  /*68a0*/  IMAD.MOV.U32 R5, RZ, RZ, 0x1 ;  /* 0x00000001ff057424 */ /* 0x000fe400078e00ff */
[----:B------:R-:W-:Y:S02]  /*68b0*/  IMAD.MOV R6, RZ, RZ, -R4 ;  /* 0x000000ffff067224 */ /* 0x000fe400078e0a04 */
[----:B------:R-:W-:Y:S01]  /*68c0*/  IMAD R21, R4, UR17, R21 ;  /* 0x0000001104157c24 */ /* 0x000fe2000f8e0215 */
[----:B------:R-:W-:Y:S01]  /*68d0*/  LOP3.LUT R4, R9, UR15, RZ, 0xc0, !PT ;  /* 0x0000000f09047c12 */ /* 0x000fe2000f8ec0ff */
[----:B0-----:R-:W-:-:S02]  /*68e0*/  @P1 IMAD R14, R20, R22, R13 ;  /* 0x00000016140e1224 */ /* 0x001fc400078e020d */
[----:B------:R-:W-:Y:S01]  /*68f0*/  IMAD R15, R6, UR4, R15 ;  /* 0x00000004060f7c24 */ /* 0x000fe2000f8e020f */
[----:B------:R-:W-:Y:S01]  /*6900*/  ULDC UR4, c[0x0][0x600] ;  /* 0x0001800000047ab9 */ /* 0x000fe20000000800 */
[----:B------:R-:W-:Y:S02]  /*6910*/  IMAD R14, R21, UR5, R14 ;  /* 0x00000005150e7c24 */ /* 0x000fe4000f8e020e */
[--C-:B------:R-:W-:Y:S01]  /*6920*/  IMAD R15, R15, UR4, R4.reuse ;  /* 0x000000040f0f7c24 */ /* 0x100fe2000f8e0204 */
[----:B------:R-:W-:-:S04]  /*6930*/  PRMT R4, R5, 0x7610, R4 ;  /* 0x0000761005047816 */ /* 0x000fc80000000004 */
[----:B------:R-:W-:Y:S02]  /*6940*/  SEL R20, R15, R14, !P1 ;  /* 0x0000000e0f147207 */ /* 0x000fe40004800000 */
[----:B------:R-:W-:-:S07]  /*6950*/  SEL R13, R14, R15, !P1 ;  /* 0x0000000f0e0d7207 */ /* 0x000fce0004800000 */
.L_x_175:
[----:B------:R-:W-:Y:S05]  /*6960*/  BSYNC B1 ;  /* 0x0000000000017941 */ /* 0x000fea0003800000 */
.L_x_174:
[----:B------:R-:W-:-:S13]  /*6970*/  LOP3.LUT P1, RZ, R4, 0xff, RZ, 0xc0, !PT ;  /* 0x000000ff04ff7812 */ /* 0x000fda000782c0ff */
[----:B------:R-:W-:Y:S05]  /*6980*/  @P1 BRA `(.L_x_178) ;  /* 0xfffffff4004c1947 */ /* 0x000fea000383ffff */
[----:B------:R-:W-:Y:S05]  /*6990*/  BSYNC B0 ;  /* 0x0000000000007941 */ /* 0x000fea0003800000 */
.L_x_166:
[----:B------:R-:W-:-:S03]  /*69a0*/  UMOV UR4, 0xffffffff ;  /* 0xffffffff00047882 */ /* 0x000fc60000000000 */
[----:B------:R-:W-:Y:S05]  /*69b0*/  BRA.DIV UR4, `(.L_x_179) ;  /* 0x0000000604147947 */ /* 0x000fea000b800000 */
[----:B------:R-:W-:-:S13]  /*69c0*/  ELECT P6, URZ, PT ;  /* 0x00000000003f782f */ /* 0x000fda00038c0000 */
.L_x_193:
[----:B------:R-:W-:Y:S04]  /*69d0*/  BSSY B0, `(.L_x_180) ;  /* 0x000002b000007945 */ /* 0x000fe80003800000 */
[----:B------:R-:W-:Y:S05]  /*69e0*/  @!P6 BRA `(.L_x_181) ;  /* 0x0000000000a4e947 */ /* 0x000fea0003800000 */
[----:B------:R-:W-:-:S04]  /*69f0*/  LOP3.LUT R18, R18, 0x2, RZ, 0xfc, !PT ;  /* 0x0000000212127812 */ /* 0x000fc800078efcff */
[----:B------:R-:W-:-:S13]  /*6a00*/  ISETP.NE.AND P0, PT, R18, 0x3, PT ;  /* 0x000000031200780c */ /* 0x000fda0003f05270 */
[----:B------:R-:W-:Y:S05]  /*6a10*/  @!P0 BRA `(.L_x_182) ;  /* 0x0000000000048947 */ /* 0x000fea0003800000 */
[----:B------:R-:W-:Y:S01]  /*6a20*/  BPT.TRAP 0x1 ;  /* 0x000000040000795c */ /* 0x000fe20000300000 */
.L_x_182:
[----:B------:R-:W0:Y:S01]  /*6a30*/  S2R R5, SR_CgaCtaId ;  /* 0x0000000000057919 */ /* 0x000e220000008800 */
[----:B------:R-:W-:Y:S02]  /*6a40*/  MOV R2, 0x400 ;  /* 0x0000040000027802 */ /* 0x000fe40000000f00 */
[----:B------:R-:W-:Y:S02]  /*6a50*/  SHF.L.U32 R4, R0, 0x1f, RZ ;  /* 0x0000001f00047819 */ /* 0x000fe400000006ff */
[----:B0-----:R-:W-:-:S05]  /*6a60*/  LEA R2, R5, R2, 0x18 ;  /* 0x0000000205027211 */ /* 0x001fca00078ec0ff */
[----:B------:R-:W-:-:S04]  /*6a70*/  VIADD R2, R2, 0x20 ;  /* 0x0000002002027836 */ /* 0x000fc80000000000 */
[C---:B------:R-:W-:Y:S02]  /*6a80*/  IMAD R7, R3.reuse, 0x8, R2 ;  /* 0x0000000803077824 */ /* 0x040fe400078e0202 */
[----:B------:R-:W-:Y:S02]  /*6a90*/  VIADD R3, R3, 0x1 ;  /* 0x0000000103037836 */ /* 0x000fe40000000000 */
[----:B------:R-:W0:Y:S03]  /*6aa0*/  SYNCS.PHASECHK.TRANS64.TRYWAIT P0, [R7+URZ], R4 ;  /* 0x00000004070075a7 */ /* 0x000e26000800017f */
[----:B------:R-:W-:-:S04]  /*6ab0*/  ISETP.NE.AND P1, PT, R3, 0x4, PT ;  /* 0x000000040300780c */ /* 0x000fc80003f25270 */
[----:B------:R-:W-:Y:S02]  /*6ac0*/  SEL R5, RZ, 0x1, P1 ;  /* 0x00000001ff057807 */ /* 0x000fe40000800000 */
[----:B------:R-:W-:Y:S02]  /*6ad0*/  SEL R3, R3, RZ, P1 ;  /* 0x000000ff03037207 */ /* 0x000fe40000800000 */
[----:B------:R-:W-:-:S03]  /*6ae0*/  LOP3.LUT R6, R0, R5, RZ, 0x3c, !PT ;  /* 0x0000000500067212 */ /* 0x000fc600078e3cff */
[----:B------:R-:W-:Y:S01]  /*6af0*/  IMAD R8, R3, 0x8, R2 ;  /* 0x0000000803087824 */ /* 0x000fe200078e0202 */
[----:B------:R-:W-:Y:S01]  /*6b00*/  SHF.L.U32 R5, R6, 0x1f, RZ ;  /* 0x0000001f06057819 */ /* 0x000fe200000006ff */
[----:B0-----:R-:W-:Y:S06]  /*6b10*/  @!P0 BRA `(.L_x_183) ;  /* 0x0000000000dc8947 */ /* 0x001fec0003800000 */
.L_x_194:
[----:B------:R-:W1:Y:S01]  /*6b20*/  SYNCS.PHASECHK.TRANS64.TRYWAIT P0, [R8+URZ], R5 ;  /* 0x00000005080075a7 */ /* 0x000e62000800017f */
[----:B------:R-:W-:-:S05]  /*6b30*/  VIADD R0, R3, 0x1 ;  /* 0x0000000103007836 */ /* 0x000fca0000000000 */
[----:B------:R-:W-:-:S04]  /*6b40*/  ISETP.NE.AND P1, PT, R0, 0x4, PT ;  /* 0x000000040000780c */ /* 0x000fc80003f25270 */
[----:B------:R-:W-:Y:S02]  /*6b50*/  SEL R3, RZ, 0x1, P1 ;  /* 0x00000001ff037807 */ /* 0x000fe40000800000 */
[----:B0-----:R-:W-:Y:S02]  /*6b60*/  SEL R7, R0, RZ, P1 ;  /* 0x000000ff00077207 */ /* 0x001fe40000800000 */
[----:B------:R-:W-:-:S03]  /*6b70*/  LOP3.LUT R9, R6, R3, RZ, 0x3c, !PT ;  /* 0x0000000306097212 */ /* 0x000fc600078e3cff */
[----:B------:R-:W-:Y:S01]  /*6b80*/  IMAD R11, R7, 0x8, R2 ;  /* 0x00000008070b7824 */ /* 0x000fe200078e0202 */
[----:B------:R-:W-:Y:S01]  /*6b90*/  SHF.L.U32 R6, R9, 0x1f, RZ ;  /* 0x0000001f09067819 */ /* 0x000fe200000006ff */
[----:B-1----:R-:W-:Y:S06]  /*6ba0*/  @!P0 BRA `(.L_x_184) ;  /* 0x0000000000cc8947 */ /* 0x002fec0003800000 */
.L_x_195:
[----:B------:R-:W1:Y:S01]  /*6bb0*/  SYNCS.PHASECHK.TRANS64.TRYWAIT P0, [R11+URZ], R6 ;  /* 0x000000060b0075a7 */ /* 0x000e62000800017f */
[----:B------:R-:W-:-:S05]  /*6bc0*/  VIADD R0, R7, 0x1 ;  /* 0x0000000107007836 */ /* 0x000fca0000000000 */
[----:B------:R-:W-:-:S04]  /*6bd0*/  ISETP.NE.AND P1, PT, R0, 0x4, PT ;  /* 0x000000040000780c */ /* 0x000fc80003f25270 */
[----:B------:R-:W-:Y:S02]  /*6be0*/  SEL R4, RZ, 0x1, P1 ;  /* 0x00000001ff047807 */ /* 0x000fe40000800000 */
[----:B------:R-:W-:Y:S02]  /*6bf0*/  SEL R3, R0, RZ, P1 ;  /* 0x000000ff00037207 */ /* 0x000fe40000800000 */
[----:B------:R-:W-:Y:S01]  /*6c00*/  LOP3.LUT R0, R9, R4, RZ, 0x3c, !PT ;  /* 0x0000000409007212 */ /* 0x000fe200078e3cff */
[----:B-1----:R-:W-:Y:S06]  /*6c10*/  @!P0 BRA `(.L_x_185) ;  /* 0x0000000000c48947 */ /* 0x002fec0003800000 */
.L_x_196:
[----:B------:R-:W-:Y:S01]  /*6c20*/  IMAD R3, R3, 0x8, R2 ;  /* 0x0000000803037824 */ /* 0x000fe200078e0202 */
[----:B------:R-:W-:-:S07]  /*6c30*/  SHF.L.U32 R0, R0, 0x1f, RZ ;  /* 0x0000001f00007819 */ /* 0x000fce00000006ff */
.L_x_186:
[----:B--2---:R2:W3:Y:S02]  /*6c40*/  SYNCS.PHASECHK.TRANS64.TRYWAIT P0, [R3+URZ], R0 ;  /* 0x00000000030075a7 */ /* 0x0044e4000800017f */
[----:B---3--:R-:W-:Y:S05]  /*6c50*/  @!P0 NANOSLEEP.SYNCS 0x989680 ;  /* 0x009896800000895d */ /* 0x008fea0003900000 */
[----:B------:R-:W3:Y:S02]  /*6c60*/  @!P0 SYNCS.PHASECHK.TRANS64 P0, [R3+URZ], R0 ;  /* 0x00000000030085a7 */ /* 0x000ee4000800007f */
[----:B---3--:R-:W-:Y:S05]  /*6c70*/  @!P0 BRA `(.L_x_186) ;  /* 0xfffffffc00f08947 */ /* 0x008fea000383ffff */
.L_x_181:
[----:B------:R-:W-:Y:S05]  /*6c80*/  BSYNC B0 ;  /* 0x0000000000007941 */ /* 0x000fea0003800000 */
.L_x_180:
[----:B------:R-:W-:Y:S05]  /*6c90*/  EXIT ;  /* 0x000000000000794d */ /* 0x000fea0003800000 */
.L_x_17:
[----:B-1----:R1:W2:Y:S02]  /*6ca0*/  SYNCS.PHASECHK.TRANS64.TRYWAIT P1, [R3+URZ], R0 ;  /* 0x00000000030075a7 */ /* 0x0022a4000802017f */
[----:B--2---:R-:W-:Y:S05]  /*6cb0*/  @!P1 NANOSLEEP.SYNCS 0x989680 ;  /* 0x009896800000995d */ /* 0x004fea0003900000 */
[----:B------:R-:W2:Y:S02]  /*6cc0*/  @!P1 SYNCS.PHASECHK.TRANS64 P1, [R3+URZ], R0 ;  /* 0x00000000030095a7 */ /* 0x000ea4000802007f */
[----:B--2---:R-:W-:Y:S05]  /*6cd0*/  @!P1 BRA `(.L_x_17) ;  /* 0xfffffffc00f09947 */ /* 0x004fea000383ffff */
[----:B------:R-:W-:Y:S05]  /*6ce0*/  BRA `(.L_x_16) ;  /* 0xffffffa400f47947 */ /* 0x000fea000383ffff */
.L_x_22:
[----:B-1----:R1:W2:Y:S02]  /*6cf0*/  SYNCS.PHASECHK.TRANS64.TRYWAIT P1, [R5+URZ], R4 ;  /* 0x00000004050075a7 */ /* 0x0022a4000802017f */
[----:B--2---:R-:W-:Y:S05]  /*6d00*/  @!P1 NANOSLEEP.SYNCS 0x989680 ;  /* 0x009896800000995d */ /* 0x004fea0003900000 */
[----:B------:R-:W2:Y:S02]  /*6d10*/  @!P1 SYNCS.PHASECHK.TRANS64 P1, [R5+URZ], R4 ;  /* 0x00000004050095a7 */ /* 0x000ea4000802007f */
[----:B--2---:R-:W-:Y:S05]  /*6d20*/  @!P1 BRA `(.L_x_22) ;  /* 0xfffffffc00f09947 */ /* 0x004fea000383ffff */
[----:B------:R-:W-:Y:S05]  /*6d30*/  BRA `(.L_x_21) ;  /* 0xffffffa800d07947 */ /* 0x000fea000383ffff */
.L_x_167:
[----:B------:R-:W-:Y:S01]  /*6d40*/  BSSY B1, `(.L_x_187) ;  /* 0x0000006000017945 */ /* 0x000fe20003800000 */
[----:B------:R-:W-:-:S07]  /*6d50*/  IMAD.MOV.U32 R15, RZ, RZ, -0x1 ;  /* 0xffffffffff0f7424 */ /* 0x000fce00078e00ff */
[----:B------:R-:W-:Y:S05]  /*6d60*/  WARPSYNC.COLLECTIVE R15, `(.L_x_188) ;  /* 0x000000000f0c7348 */ /* 0x000fea0003c00000 */
[----:B------:R-:W-:Y:S02]  /*6d70*/  ELECT P6, UR62, PT ;  /* 0x00000000003e782f */ /* 0x000fe400038c0000 */
[----:B------:R-:W-:Y:S01]  /*6d80*/  MOV R14, UR62 ;  /* 0x0000003e000e7c02 */ /* 0x000fe20008000f00 */
[----:B------:R-:W-:Y:S10]  /*6d90*/  ENDCOLLECTIVE ;  /* 0x000000000000791b */ /* 0x000ff40003800000 */
.L_x_188:
[----:B------:R-:W-:Y:S05]  /*6da0*/  BSYNC B1 ;  /* 0x0000000000017941 */ /* 0x000fea0003800000 */
.L_x_187:
[----:B------:R-:W-:Y:S05]  /*6db0*/  BRA `(.L_x_189) ;  /* 0xfffffff0004c7947 */ /* 0x000fea000383ffff */
.L_x_170:
[----:B0-----:R0:W1:Y:S02]  /*6dc0*/  SYNCS.PHASECHK.TRANS64.TRYWAIT P1, [R14+URZ+0x20], R7 ;  /* 0x000020070e0075a7 */ /* 0x001064000802017f */
[----:B-1----:R-:W-:Y:S05]  /*6dd0*/  @!P1 NANOSLEEP.SYNCS 0x989680 ;  /* 0x009896800000995d */ /* 0x002fea0003900000 */
[----:B------:R-:W1:Y:S02]  /*6de0*/  @!P1 SYNCS.PHASECHK.TRANS64 P1, [R14+URZ+0x20], R7 ;  /* 0x000020070e0095a7 */ /* 0x000e64000802007f */
[----:B-1----:R-:W-:Y:S05]  /*6df0*/  @!P1 BRA `(.L_x_170) ;  /* 0xfffffffc00f09947 */ /* 0x002fea000383ffff */
[----:B------:R-:W-:Y:S05]  /*6e00*/  BRA `(.L_x_190) ;  /* 0xfffffff000807947 */ /* 0x000fea000383ffff */
.L_x_179:
[----:B------:R-:W-:Y:S01]  /*6e10*/  BSSY B0, `(.L_x_191) ;  /* 0x0000006000007945 */ /* 0x000fe20003800000 */
[----:B------:R-:W-:-:S07]  /*6e20*/  IMAD.MOV.U32 R15, RZ, RZ, -0x1 ;  /* 0xffffffffff0f7424 */ /* 0x000fce00078e00ff */
[----:B------:R-:W-:Y:S05]  /*6e30*/  WARPSYNC.COLLECTIVE R15, `(.L_x_192) ;  /* 0x000000000f0c7348 */ /* 0x000fea0003c00000 */
[----:B------:R-:W-:Y:S02]  /*6e40*/  ELECT P6, UR62, PT ;  /* 0x00000000003e782f */ /* 0x000fe400038c0000 */
[----:B------:R-:W-:Y:S01]  /*6e50*/  MOV R14, UR62 ;  /* 0x0000003e000e7c02 */ /* 0x000fe20008000f00 */
[----:B------:R-:W-:Y:S10]  /*6e60*/  ENDCOLLECTIVE ;  /* 0x000000000000791b */ /* 0x000ff40003800000 */
.L_x_192:
[----:B------:R-:W-:Y:S05]  /*6e70*/  BSYNC B0 ;  /* 0x0000000000007941 */ /* 0x000fea0003800000 */
.L_x_191:
[----:B------:R-:W-:Y:S05]  /*6e80*/  BRA `(.L_x_193) ;  /* 0xfffffff800d07947 */ /* 0x000fea000383ffff */
.L_x_183:
[----:B0-----:R0:W1:Y:S02]  /*6e90*/  SYNCS.PHASECHK.TRANS64.TRYWAIT P0, [R7+URZ], R4 ;  /* 0x00000004070075a7 */ /* 0x001064000800017f */
[----:B-1----:R-:W-:Y:S05]  /*6ea0*/  @!P0 NANOSLEEP.SYNCS 0x989680 ;  /* 0x009896800000895d */ /* 0x002fea0003900000 */
[----:B------:R-:W1:Y:S02]  /*6eb0*/  @!P0 SYNCS.PHASECHK.TRANS64 P0, [R7+URZ], R4 ;  /* 0x00000004070085a7 */ /* 0x000e64000800007f */
[----:B-1----:R-:W-:Y:S05]  /*6ec0*/  @!P0 BRA `(.L_x_183) ;  /* 0xfffffffc00f08947 */ /* 0x002fea000383ffff */
[----:B------:R-:W-:Y:S05]  /*6ed0*/  BRA `(.L_x_194) ;  /* 0xfffffffc00107947 */ /* 0x000fea000383ffff */
.L_x_184:
[----:B0-----:R0:W1:Y:S02]  /*6ee0*/  SYNCS.PHASECHK.TRANS64.TRYWAIT P0, [R8+URZ], R5 ;  /* 0x00000005080075a7 */ /* 0x001064000800017f */
[----:B-1----:R-:W-:Y:S05]  /*6ef0*/  @!P0 NANOSLEEP.SYNCS 0x989680 ;  /* 0x009896800000895d */ /* 0x002fea0003900000 */
[----:B------:R-:W1:Y:S02]  /*6f00*/  @!P0 SYNCS.PHASECHK.TRANS64 P0, [R8+URZ], R5 ;  /* 0x00000005080085a7 */ /* 0x000e64000800007f */
[----:B-1----:R-:W-:Y:S05]  /*6f10*/  @!P0 BRA `(.L_x_184) ;  /* 0xfffffffc00f08947 */ /* 0x002fea000383ffff */
[----:B------:R-:W-:Y:S05]  /*6f20*/  BRA `(.L_x_195) ;  /* 0xfffffffc00207947 */ /* 0x000fea000383ffff */
.L_x_185:
[----:B-1----:R1:W2:Y:S02]  /*6f30*/  SYNCS.PHASECHK.TRANS64.TRYWAIT P0, [R11+URZ], R6 ;  /* 0x000000060b0075a7 */ /* 0x0022a4000800017f */
[----:B--2---:R-:W-:Y:S05]  /*6f40*/  @!P0 NANOSLEEP.SYNCS 0x989680 ;  /* 0x009896800000895d */ /* 0x004fea0003900000 */
[----:B------:R-:W2:Y:S02]  /*6f50*/  @!P0 SYNCS.PHASECHK.TRANS64 P0, [R11+URZ], R6 ;  /* 0x000000060b0085a7 */ /* 0x000ea4000800007f */
[----:B--2---:R-:W-:Y:S05]  /*6f60*/  @!P0 BRA `(.L_x_185) ;  /* 0xfffffffc00f08947 */ /* 0x004fea000383ffff */
[----:B------:R-:W-:Y:S05]  /*6f70*/  BRA `(.L_x_196) ;  /* 0xfffffffc00287947 */ /* 0x000fea000383ffff */
.L_x_197:
[----:B------:R-:W-:-:S00]  /*6f80*/  BRA `(.L_x_197) ;  /* 0xfffffffc00fc7947 */ /* 0x000fc0000383ffff */
[----:B------:R-:W-:-:S00]  /*6f90*/  NOP ;  /* 0x0000000000007918 */ /* 0x000fc00000000000 */
        /* <DEDUP_REMOVED lines=14> */
.L_x_198:


//--------------------- .nv.global.init           --------------------------
	.section	.nv.global.init,"aw",@progbits
.nv.global.init:
	.type		$str$22,@object
	.size		$str$22,($str$23 - $str$22)
$str$22:
        /*0000*/ 	.byte	0x6b, 0x5f, 0x74, 0x69, 0x6c, 0x65, 0x5f, 0x63, 0x6f, 0x75, 0x6e, 0x74, 0x20, 0x3e, 0x3d, 0x20
        /*0010*/ 	.byte	0x31, 0x00
	.type		$str$23,@object
	.size		$str$23,(__unnamed_1 - $str$23)
$str$23:
        /*0012*/ 	.byte	0x2f, 0x74, 0x6d, 0x70, 0x2f, 0x63, 0x75, 0x74, 0x6c, 0x61, 0x73, 0x73, 0x5f, 0x73, 0x77, 0x65
        /*0022*/ 	.byte	0x65, 0x70, 0x5f, 0x73, 0x72, 0x63, 0x2f, 0x69, 0x6e, 0x63, 0x6c, 0x75, 0x64, 0x65, 0x2f, 0x63
        /*0032*/ 	.byte	0x75, 0x74, 0x6c, 0x61, 0x73, 0x73, 0x2f, 0x67, 0x65, 0x6d, 0x6d, 0x2f, 0x63, 0x6f, 0x6c, 0x6c
        /*0042*/ 	.byte	0x65, 0x63, 0x74, 0x69, 0x76, 0x65, 0x2f, 0x73, 0x6d, 0x39, 0x30, 0x5f, 0x6d, 0x6d, 0x61, 0x5f
        /*0052*/ 	.byte	0x74, 0x6d, 0x61, 0x5f, 0x67, 0x6d, 0x6d, 0x61, 0x5f, 0x73, 0x73, 0x5f, 0x77, 0x61, 0x72, 0x70
        /*0062*/ 	.byte	0x73, 0x70, 0x65, 0x63, 0x69, 0x61, 0x6c, 0x69, 0x7a, 0x65, 0x64, 0x2e, 0x68, 0x70, 0x70, 0x00
	.type		__unnamed_1,@object
	.size		__unnamed_1,(.L_0 - __unnamed_1)
__unnamed_1:
        /*0072*/ 	.byte	0x76, 0x6f, 0x69, 0x64, 0x20, 0x63, 0x75, 0x74, 0x6c, 0x61, 0x73, 0x73, 0x3a, 0x3a, 0x67, 0x65
        /* <DEDUP_REMOVED lines=172> */
        /*0b42*/ 	.byte	0x74, 0x79, 0x5d, 0x00
.L_0:


//--------------------- .nv.shared._ZN7cutlass13device_kernelINS_4gemm6kernel13GemmUniversalIN4cute5tupleIJiiiiEEENS1_10collective13CollectiveMmaINS1_34MainloopSm90TmaGmmaWarpSpecializedILi4ENS5_IJNS4_1CILi1EEESB_SB_EEENS1_35KernelTmaWarpSpecializedCooperativeEEENS5_IJNSA_ILi128EEESF_SF_EEEaNS5_IJlSB_lEEEaSH_NS4_8TiledMMAINS4_8MMA_AtomIJNS4_4SM904GMMA27MMA_64x128x32_S32S8S8_SS_TNEEEENS4_6LayoutINS5_IJNSA_ILi2EEESB_SB_EEENS5_IJSB_NSA_ILi0EEESR_EEEEENS5_IJNS4_10UnderscoreESU_SU_EEEEENS4_13SM90_TMA_LOADENS4_14ComposedLayoutINS4_7SwizzleILi3ELi4ELi3EEENS4_18smem_ptr_flag_bitsILi8EEENSO_INS5_IJNSA_ILi8EEESF_EEENS5_IJSF_SB_EEEEEEEvNS4_8identityESX_S17_vS18_EENS_8epilogue10collective6detail29Sm90TmaWarpSpecializedAdapterINS1B_15DefaultEpilogueIaSH_SH_NS1A_6thread17LinearCombinationIaLi1EiiLNS1F_9ScaleType4KindE0ELNS_15FloatRoundStyleE2EaEENS1_15EpilogueDefaultEEEEEvvEEEEvNT_6ParamsE --------------------------
	.section	.nv.shared._ZN7cutlass13device_kernelINS_4gemm6kernel13GemmUniversalIN4cute5tupleIJiiiiEEENS1_10collective13CollectiveMmaINS1_34MainloopSm90TmaGmmaWarpSpecializedILi4ENS5_IJNS4_1CILi1EEESB_SB_EEENS1_35KernelTmaWarpSpecializedCooperativeEEENS5_IJNSA_ILi128EEESF_SF_EEEaNS5_IJlSB_lEEEaSH_NS4_8TiledMMAINS4_8MMA_AtomIJNS4_4SM904GMMA27MMA_64x128x32_S32S8S8_SS_TNEEEENS4_6LayoutINS5_IJNSA_ILi2EEESB_SB_EEENS5_IJSB_NSA_ILi0EEESR_EEEEENS5_IJNS4_10UnderscoreESU_SU_EEEEENS4_13SM90_TMA_LOADENS4_14ComposedLayoutINS4_7SwizzleILi3ELi4ELi3EEENS4_18smem_ptr_flag_bitsILi8EEENSO_INS5_IJNSA_ILi8EEESF_EEENS5_IJSF_SB_EEEEEEEvNS4_8identityESX_S17_vS18_EENS_8epilogue10collective6detail29Sm90TmaWarpSpecializedAdapterINS1B_15DefaultEpilogueIaSH_SH_NS1A_6thread17LinearCombinationIaLi1EiiLNS1F_9ScaleType4KindE0ELNS_15FloatRoundStyleE2EaEENS1_15EpilogueDefaultEEEEEvvEEEEvNT_6ParamsE,"aw",@nobits
	.sectionflags	@""
	.align	16
	.zero		1024


//--------------------- .nv.shared.reserved.0     --------------------------
	.section	.nv.shared.reserved.0,"aw",@nobits
	.weak		__nv_reservedSMEM_offset_0_alias
	.size		__nv_reservedSMEM_offset_0_alias, 0, 0
	.other		__nv_reservedSMEM_offset_0_alias,@"STO_CUDA_RESERVED_SHARED STV_DEFAULT"
__nv_reservedSMEM_offset_0_alias:
	.zero		0


//--------------------- .nv.global                --------------------------
	.section	.nv.global,"aw",@nobits
.nv.global:
	.type		_ZN39_INTERNAL_5daf41e8_4_k_cu_6846224a_44794cute1_E,@object
	.size		_ZN39_INTERNAL_5daf41e8_4_k_cu_6846224a_44794cute1_E,(_ZN39_INTERNAL_5daf41e8_4_k_cu_6846224a_44794cuda3std3__45__cpo6cbeginE - _ZN39_INTERNAL_5daf41e8_4_k_cu_6846224a_44794cute1_E)
_ZN39_INTERNAL_5daf41e8_4_k_cu_6846224a_44794cute1_E:
	.zero		1
	.type		_ZN39_INTERNAL_5daf41e8_4_k_cu_6846224a_44794cuda3std3__45__cpo6cbeginE,@object
	.size		_ZN39_INTERNAL_5daf41e8_4_k_cu_6846224a_44794cuda3std3__45__cpo6cbeginE,(_ZN39_INTERNAL_5daf41e8_4_k_cu_6846224a_44794cuda3std3__48in_placeE - _ZN39_INTERNAL_5daf41e8_4_k_cu_6846224a_44794cuda3std3__45__cpo6cbeginE)
_ZN39_INTERNAL_5daf41e8_4_k_cu_6846224a_44794cuda3std3__45__cpo6cbeginE:
	.zero		1
	.type		_ZN39_INTERNAL_5daf41e8_4_k_cu_6846224a_44794cuda3std3__48in_placeE,@object
	.size		_ZN39_INTERNAL_5daf41e8_4_k_cu_6846224a_44794cuda3std3__48in_placeE,(_ZN39_INTERNAL_5daf41e8_4_k_cu_6846224a_44794cuda3std6ranges3__45__cpo9iter_moveE - _ZN39_INTERNAL_5daf41e8_4_k_cu_6846224a_44794cuda3std3__48in_placeE)
_ZN39_INTERNAL_5daf41e8_4_k_cu_6846224a_44794cuda3std3__48in_placeE:
	.zero		1
	.type		_ZN39_INTERNAL_5daf41e8_4_k_cu_6846224a_44794cuda3std6ranges3__45__cpo9iter_moveE,@object
	.size		_ZN39_INTERNAL_5daf41e8_4_k_cu_6846224a_44794cuda3std6ranges3__45__cpo9iter_moveE,(_ZN39_INTERNAL_5daf41e8_4_k_cu_6846224a_44794cuda3std3__45__cpo5beginE - _ZN39_INTERNAL_5daf41e8_4_k_cu_6846224a_44794cuda3std6ranges3__45__cpo9iter_moveE)
_ZN39_INTERNAL_5daf41e8_4_k_cu_6846224a_44794cuda3std6ranges3__45__cpo9iter_moveE:
	.zero		1
	.type		_ZN39_INTERNAL_5daf41e8_4_k_cu_6846224a_44794cuda3std3__45__cpo5beginE,@object
	.size		_ZN39_INTERNAL_5daf41e8_4_k_cu_6846224a_44794cuda3std3__45__cpo5beginE,(_ZN39_INTERNAL_5daf41e8_4_k_cu_6846224a_44794cuda3std3__441_GLOBAL__N__5daf41e8_4_k_cu_6846224a_44796ignoreE - _ZN39_INTERNAL_5daf41e8_4_k_cu_6846224a_44794cuda3std3__45__cpo5beginE)
_ZN39_INTERNAL_5daf41e8_4_k_cu_6846224a_44794cuda3std3__45__cpo5beginE:
	.zero		1
	.type		_ZN39_INTERNAL_5daf41e8_4_k_cu_6846224a_44794cuda3std3__441_GLOBAL__N__5daf41e8_4_k_cu_6846224a_44796ignoreE,@object
	.size		_ZN39_INTERNAL_5daf41e8_4_k_cu_6846224a_44794cuda3std3__441_GLOBAL__N__5daf41e8_4_k_cu_6846224a_44796ignoreE,(_ZN39_INTERNAL_5daf41e8_4_k_cu_6846224a_44794cute7productE - _ZN39_INTERNAL_5daf41e8_4_k_cu_6846224a_44794cuda3std3__441_GLOBAL__N__5daf41e8_4_k_cu_6846224a_44796ignoreE)
_ZN39_INTERNAL_5daf41e8_4_k_cu_6846224a_44794cuda3std3__441_GLOBAL__N__5daf41e8_4_k_cu_6846224a_44796ignoreE:
	.zero		1
	.type		_ZN39_INTERNAL_5daf41e8_4_k_cu_6846224a_44794cute7productE,@object
	.size		_ZN39_INTERNAL_5daf41e8_4_k_cu_6846224a_44794cute7productE,(_ZN39_INTERNAL_5daf41e8_4_k_cu_6846224a_44794cuda3std3__45__cpo3endE - _ZN39_INTERNAL_5daf41e8_4_k_cu_6846224a_44794cute7productE)
_ZN39_INTERNAL_5daf41e8_4_k_cu_6846224a_44794cute7productE:
	.zero		1
	.type		_ZN39_INTERNAL_5daf41e8_4_k_cu_6846224a_44794cuda3std3__45__cpo3endE,@object
	.size		_ZN39_INTERNAL_5daf41e8_4_k_cu_6846224a_44794cuda3std3__45__cpo3endE,(_ZN39_INTERNAL_5daf41e8_4_k_cu_6846224a_44794cuda3std3__419piecewise_constructE - _ZN39_INTERNAL_5daf41e8_4_k_cu_6846224a_44794cuda3std3__45__cpo3endE)
_ZN39_INTERNAL_5daf41e8_4_k_cu_6846224a_44794cuda3std3__45__cpo3endE:
	.zero		1
	.type		_ZN39_INTERNAL_5daf41e8_4_k_cu_6846224a_44794cuda3std3__419piecewise_constructE,@object
	.size		_ZN39_INTERNAL_5daf41e8_4_k_cu_6846224a_44794cuda3std3__419piecewise_constructE,(_ZN39_INTERNAL_5daf41e8_4_k_cu_6846224a_44794cuda3std3__45__cpo4cendE - _ZN39_INTERNAL_5daf41e8_4_k_cu_6846224a_44794cuda3std3__419piecewise_constructE)
_ZN39_INTERNAL_5daf41e8_4_k_cu_6846224a_44794cuda3std3__419piecewise_constructE:
	.zero		1
	.type		_ZN39_INTERNAL_5daf41e8_4_k_cu_6846224a_44794cuda3std3__45__cpo4cendE,@object
	.size		_ZN39_INTERNAL_5daf41e8_4_k_cu_6846224a_44794cuda3std3__45__cpo4cendE,(_ZN39_INTERNAL_5daf41e8_4_k_cu_6846224a_44794cuda3std6ranges3__45__cpo4swapE - _ZN39_INTERNAL_5daf41e8_4_k_cu_6846224a_44794cuda3std3__45__cpo4cendE)
_ZN39_INTERNAL_5daf41e8_4_k_cu_6846224a_44794cuda3std3__45__cpo4cendE:
	.zero		1
	.type		_ZN39_INTERNAL_5daf41e8_4_k_cu_6846224a_44794cuda3std6ranges3__45__cpo4swapE,@object
	.size		_ZN39_INTERNAL_5daf41e8_4_k_cu_6846224a_44794cuda3std6ranges3__45__cpo4swapE,(.L_8 - _ZN39_INTERNAL_5daf41e8_4_k_cu_6846224a_44794cuda3std6ranges3__45__cpo4swapE)
_ZN39_INTERNAL_5daf41e8_4_k_cu_6846224a_44794cuda3std6ranges3__45__cpo4swapE:
	.zero		1
.L_8:


//--------------------- .nv.constant0._ZN7cutlass13device_kernelINS_4gemm6kernel13GemmUniversalIN4cute5tupleIJiiiiEEENS1_10collective13CollectiveMmaINS1_34MainloopSm90TmaGmmaWarpSpecializedILi4ENS5_IJNS4_1CILi1EEESB_SB_EEENS1_35KernelTmaWarpSpecializedCooperativeEEENS5_IJNSA_ILi128EEESF_SF_EEEaNS5_IJlSB_lEEEaSH_NS4_8TiledMMAINS4_8MMA_AtomIJNS4_4SM904GMMA27MMA_64x128x32_S32S8S8_SS_TNEEEENS4_6LayoutINS5_IJNSA_ILi2EEESB_SB_EEENS5_IJSB_NSA_ILi0EEESR_EEEEENS5_IJNS4_10UnderscoreESU_SU_EEEEENS4_13SM90_TMA_LOADENS4_14ComposedLayoutINS4_7SwizzleILi3ELi4ELi3EEENS4_18smem_ptr_flag_bitsILi8EEENSO_INS5_IJNSA_ILi8EEESF_EEENS5_IJSF_SB_EEEEEEEvNS4_8identityESX_S17_vS18_EENS_8epilogue10collective6detail29Sm90TmaWarpSpecializedAdapterINS1B_15DefaultEpilogueIaSH_SH_NS1A_6thread17LinearCombinationIaLi1EiiLNS1F_9ScaleType4KindE0ELNS_15FloatRoundStyleE2EaEENS1_15EpilogueDefaultEEEEEvvEEEEvNT_6ParamsE --------------------------
	.section	.nv.constant0._ZN7cutlass13device_kernelINS_4gemm6kernel13GemmUniversalIN4cute5tupleIJiiiiEEENS1_10collective13CollectiveMmaINS1_34MainloopSm90TmaGmmaWarpSpecializedILi4ENS5_IJNS4_1CILi1EEESB_SB_EEENS1_35KernelTmaWarpSpecializedCooperativeEEENS5_IJNSA_ILi128EEESF_SF_EEEaNS5_IJlSB_lEEEaSH_NS4_8TiledMMAINS4_8MMA_AtomIJNS4_4SM904GMMA27MMA_64x128x32_S32S8S8_SS_TNEEEENS4_6LayoutINS5_IJNSA_ILi2EEESB_SB_EEENS5_IJSB_NSA_ILi0EEESR_EEEEENS5_IJNS4_10UnderscoreESU_SU_EEEEENS4_13SM90_TMA_LOADENS4_14ComposedLayoutINS4_7SwizzleILi3ELi4ELi3EEENS4_18smem_ptr_flag_bitsILi8EEENSO_INS5_IJNSA_ILi8EEESF_EEENS5_IJSF_SB_EEEEEEEvNS4_8identityESX_S17_vS18_EENS_8epilogue10collective6detail29Sm90TmaWarpSpecializedAdapterINS1B_15DefaultEpilogueIaSH_SH_NS1A_6thread17LinearCombinationIaLi1EiiLNS1F_9ScaleType4KindE0ELNS_15FloatRoundStyleE2EaEENS1_15EpilogueDefaultEEEEEvvEEEEvNT_6ParamsE,"a",@progbits
	.sectionflags	@""
	.align	4
.nv.constant0._ZN7cutlass13device_kernelINS_4gemm6kernel13GemmUniversalIN4cute5tupleIJiiiiEEENS1_10collective13CollectiveMmaINS1_34MainloopSm90TmaGmmaWarpSpecializedILi4ENS5_IJNS4_1CILi1EEESB_SB_EEENS1_35KernelTmaWarpSpecializedCooperativeEEENS5_IJNSA_ILi128EEESF_SF_EEEaNS5_IJlSB_lEEEaSH_NS4_8TiledMMAINS4_8MMA_AtomIJNS4_4SM904GMMA27MMA_64x128x32_S32S8S8_SS_TNEEEENS4_6LayoutINS5_IJNSA_ILi2EEESB_SB_EEENS5_IJSB_NSA_ILi0EEESR_EEEEENS5_IJNS4_10UnderscoreESU_SU_EEEEENS4_13SM90_TMA_LOADENS4_14ComposedLayoutINS4_7SwizzleILi3ELi4ELi3EEENS4_18smem_ptr_flag_bitsILi8EEENSO_INS5_IJNSA_ILi8EEESF_EEENS5_IJSF_SB_EEEEEEEvNS4_8identityESX_S17_vS18_EENS_8epilogue10collective6detail29Sm90TmaWarpSpecializedAdapterINS1B_15DefaultEpilogueIaSH_SH_NS1A_6thread17LinearCombinationIaLi1EiiLNS1F_9ScaleType4KindE0ELNS_15FloatRoundStyleE2EaEENS1_15EpilogueDefaultEEEEEvvEEEEvNT_6ParamsE:
	.zero		1664


//--------------------- SYMBOLS --------------------------

	.type		.nv.reservedSmem.offset0,@object
	.size		.nv.reservedSmem.offset0,0x4
	.type		__assertfail,@function
